//
// Generated by NVIDIA NVVM Compiler
//
// Compiler Build ID: CL-36424714
// Cuda compilation tools, release 13.0, V13.0.88
// Based on NVVM 20.0.0
//

.version 9.0
.target sm_100
.address_size 64

	// .globl	_Z20cuda_core_fma_kernelPKfS0_Pfii

.visible .entry _Z20cuda_core_fma_kernelPKfS0_Pfii(
	.param .u64 .ptr .align 1 _Z20cuda_core_fma_kernelPKfS0_Pfii_param_0,
	.param .u64 .ptr .align 1 _Z20cuda_core_fma_kernelPKfS0_Pfii_param_1,
	.param .u64 .ptr .align 1 _Z20cuda_core_fma_kernelPKfS0_Pfii_param_2,
	.param .u32 _Z20cuda_core_fma_kernelPKfS0_Pfii_param_3,
	.param .u32 _Z20cuda_core_fma_kernelPKfS0_Pfii_param_4
)
{
	.reg .pred 	%p<10>;
	.reg .b32 	%r<22>;
	.reg .b32 	%f<41>;
	.reg .b64 	%rd<14>;

	ld.param.u64 	%rd4, [_Z20cuda_core_fma_kernelPKfS0_Pfii_param_0];
	ld.param.u64 	%rd5, [_Z20cuda_core_fma_kernelPKfS0_Pfii_param_1];
	ld.param.u64 	%rd6, [_Z20cuda_core_fma_kernelPKfS0_Pfii_param_2];
	ld.param.u32 	%r12, [_Z20cuda_core_fma_kernelPKfS0_Pfii_param_3];
	ld.param.u32 	%r13, [_Z20cuda_core_fma_kernelPKfS0_Pfii_param_4];
	cvta.to.global.u64 	%rd1, %rd6;
	mov.u32 	%r14, %ctaid.x;
	mov.u32 	%r1, %ntid.x;
	mov.u32 	%r15, %tid.x;
	mad.lo.s32 	%r19, %r14, %r1, %r15;
	setp.ge.s32 	%p1, %r19, %r12;
	@%p1 bra 	$L__BB0_12;
	setp.gt.s32 	%p2, %r13, 0;
	mov.u32 	%r16, %nctaid.x;
	mul.lo.s32 	%r3, %r1, %r16;
	@%p2 bra 	$L__BB0_2;
	bra.uni 	$L__BB0_11;
$L__BB0_2:
	and.b32  	%r4, %r13, 3;
	and.b32  	%r18, %r13, 2147483644;
	neg.s32 	%r5, %r18;
	cvta.to.global.u64 	%rd2, %rd4;
	cvta.to.global.u64 	%rd3, %rd5;
$L__BB0_3:
	setp.lt.u32 	%p4, %r13, 4;
	mul.wide.s32 	%rd9, %r19, 4;
	add.s64 	%rd10, %rd2, %rd9;
	add.s64 	%rd11, %rd3, %rd9;
	ld.global.nc.f32 	%f38, [%rd11];
	ld.global.nc.f32 	%f39, [%rd10];
	mov.f32 	%f40, 0f00000000;
	@%p4 bra 	$L__BB0_6;
	mov.f32 	%f40, 0f00000000;
	mov.u32 	%r20, %r5;
$L__BB0_5:
	.pragma "nounroll";
	fma.rn.f32 	%f22, %f39, %f38, %f40;
	fma.rn.f32 	%f23, %f39, 0f3F800008, 0f358637BD;
	fma.rn.f32 	%f24, %f38, 0f3F7FFFEF, 0f360637BD;
	fma.rn.f32 	%f25, %f23, %f24, %f22;
	fma.rn.f32 	%f26, %f23, 0f3F800008, 0f358637BD;
	fma.rn.f32 	%f27, %f24, 0f3F7FFFEF, 0f360637BD;
	fma.rn.f32 	%f28, %f26, %f27, %f25;
	fma.rn.f32 	%f29, %f26, 0f3F800008, 0f358637BD;
	fma.rn.f32 	%f30, %f27, 0f3F7FFFEF, 0f360637BD;
	fma.rn.f32 	%f40, %f29, %f30, %f28;
	fma.rn.f32 	%f39, %f29, 0f3F800008, 0f358637BD;
	fma.rn.f32 	%f38, %f30, 0f3F7FFFEF, 0f360637BD;
	add.s32 	%r20, %r20, 4;
	setp.ne.s32 	%p5, %r20, 0;
	@%p5 bra 	$L__BB0_5;
$L__BB0_6:
	setp.eq.s32 	%p6, %r4, 0;
	@%p6 bra 	$L__BB0_10;
	setp.eq.s32 	%p7, %r4, 1;
	fma.rn.f32 	%f40, %f39, %f38, %f40;
	@%p7 bra 	$L__BB0_10;
	setp.eq.s32 	%p8, %r4, 2;
	fma.rn.f32 	%f14, %f38, 0f3F7FFFEF, 0f360637BD;
	fma.rn.f32 	%f15, %f39, 0f3F800008, 0f358637BD;
	fma.rn.f32 	%f40, %f15, %f14, %f40;
	@%p8 bra 	$L__BB0_10;
	fma.rn.f32 	%f31, %f14, 0f3F7FFFEF, 0f360637BD;
	fma.rn.f32 	%f32, %f15, 0f3F800008, 0f358637BD;
	fma.rn.f32 	%f40, %f32, %f31, %f40;
$L__BB0_10:
	add.s64 	%rd13, %rd1, %rd9;
	st.global.f32 	[%rd13], %f40;
	add.s32 	%r19, %r19, %r3;
	setp.lt.s32 	%p9, %r19, %r12;
	@%p9 bra 	$L__BB0_3;
	bra.uni 	$L__BB0_12;
$L__BB0_11:
	mul.wide.s32 	%rd7, %r19, 4;
	add.s64 	%rd8, %rd1, %rd7;
	mov.b32 	%r17, 0;
	st.global.u32 	[%rd8], %r17;
	add.s32 	%r19, %r19, %r3;
	setp.lt.s32 	%p3, %r19, %r12;
	@%p3 bra 	$L__BB0_11;
$L__BB0_12:
	ret;

}
	// .globl	_Z16wmma_gemm_kernelPK6__halfS1_Pfiiii
.visible .entry _Z16wmma_gemm_kernelPK6__halfS1_Pfiiii(
	.param .u64 .ptr .align 1 _Z16wmma_gemm_kernelPK6__halfS1_Pfiiii_param_0,
	.param .u64 .ptr .align 1 _Z16wmma_gemm_kernelPK6__halfS1_Pfiiii_param_1,
	.param .u64 .ptr .align 1 _Z16wmma_gemm_kernelPK6__halfS1_Pfiiii_param_2,
	.param .u32 _Z16wmma_gemm_kernelPK6__halfS1_Pfiiii_param_3,
	.param .u32 _Z16wmma_gemm_kernelPK6__halfS1_Pfiiii_param_4,
	.param .u32 _Z16wmma_gemm_kernelPK6__halfS1_Pfiiii_param_5,
	.param .u32 _Z16wmma_gemm_kernelPK6__halfS1_Pfiiii_param_6
)
{
	.reg .pred 	%p<9>;
	.reg .b32 	%r<176>;
	.reg .b32 	%f<165>;
	.reg .b64 	%rd<64>;

	ld.param.u64 	%rd9, [_Z16wmma_gemm_kernelPK6__halfS1_Pfiiii_param_0];
	ld.param.u64 	%rd10, [_Z16wmma_gemm_kernelPK6__halfS1_Pfiiii_param_1];
	ld.param.u32 	%r28, [_Z16wmma_gemm_kernelPK6__halfS1_Pfiiii_param_4];
	ld.param.u32 	%r29, [_Z16wmma_gemm_kernelPK6__halfS1_Pfiiii_param_5];
	ld.param.u32 	%r30, [_Z16wmma_gemm_kernelPK6__halfS1_Pfiiii_param_6];
	cvta.to.global.u64 	%rd1, %rd10;
	cvta.to.global.u64 	%rd2, %rd9;
	mov.u32 	%r31, %ctaid.y;
	shl.b32 	%r1, %r31, 4;
	setp.lt.s32 	%p1, %r30, 1;
	mov.f32 	%f156, 0f00000000;
	mov.f32 	%f155, 0f00000000;
	mov.f32 	%f154, 0f00000000;
	mov.f32 	%f153, 0f00000000;
	mov.f32 	%f152, 0f00000000;
	mov.f32 	%f151, 0f00000000;
	mov.f32 	%f150, 0f00000000;
	mov.f32 	%f149, 0f00000000;
	@%p1 bra 	$L__BB1_11;
	setp.lt.s32 	%p2, %r29, 1;
	mul.lo.s32 	%r2, %r29, %r1;
	@%p2 bra 	$L__BB1_11;
	add.s32 	%r33, %r29, -1;
	shr.u32 	%r34, %r33, 4;
	add.s32 	%r35, %r34, 1;
	and.b32  	%r3, %r35, 3;
	cvt.u64.u32 	%rd3, %r2;
	shl.b32 	%r4, %r28, 6;
	shl.b32 	%r5, %r28, 5;
	shl.b32 	%r6, %r28, 4;
	mov.b32 	%r167, 0;
	mov.f32 	%f156, 0f00000000;
	shl.b64 	%rd11, %rd3, 1;
	add.s64 	%rd12, %rd11, %rd2;
	add.s64 	%rd4, %rd12, 64;
	mov.f32 	%f155, %f156;
	mov.f32 	%f154, %f156;
	mov.f32 	%f153, %f156;
	mov.f32 	%f152, %f156;
	mov.f32 	%f151, %f156;
	mov.f32 	%f150, %f156;
	mov.f32 	%f149, %f156;
$L__BB1_3:
	setp.lt.u32 	%p3, %r29, 49;
	mov.b32 	%r175, 0;
	@%p3 bra 	$L__BB1_6;
	add.s32 	%r38, %r29, -1;
	shr.u32 	%r39, %r38, 4;
	add.s32 	%r40, %r39, 1;
	and.b32  	%r41, %r40, 536870908;
	neg.s32 	%r168, %r41;
	mul.lo.s32 	%r173, %r28, 48;
	mov.b32 	%r170, 0;
	mov.u32 	%r169, %r2;
	mov.u32 	%r171, %r6;
	mov.u32 	%r172, %r5;
	mov.u64 	%rd63, %rd4;
	mov.u32 	%r175, %r170;
$L__BB1_5:
	mul.wide.u32 	%rd13, %r169, 2;
	add.s64 	%rd14, %rd2, %rd13;
	cvt.s64.s32 	%rd15, %r170;
	mov.u32 	%r42, %ctaid.x;
	shl.b32 	%r43, %r42, 4;
	cvt.u64.u32 	%rd16, %r43;
	add.s64 	%rd17, %rd15, %rd16;
	shl.b64 	%rd18, %rd17, 1;
	add.s64 	%rd19, %rd1, %rd18;
	wmma.load.a.sync.aligned.row.m16n16k16.global.f16 	{%r44, %r45, %r46, %r47, %r48, %r49, %r50, %r51}, [%rd14], %r29;
	wmma.load.b.sync.aligned.col.m16n16k16.global.f16 	{%r52, %r53, %r54, %r55, %r56, %r57, %r58, %r59}, [%rd19], %r28;
	wmma.mma.sync.aligned.row.col.m16n16k16.f32.f32 {%f85, %f86, %f87, %f88, %f89, %f90, %f91, %f92}, {%r44, %r45, %r46, %r47, %r48, %r49, %r50, %r51}, {%r52, %r53, %r54, %r55, %r56, %r57, %r58, %r59}, {%f149, %f150, %f151, %f152, %f153, %f154, %f155, %f156};
	add.s64 	%rd20, %rd63, -32;
	cvt.s64.s32 	%rd21, %r171;
	add.s64 	%rd22, %rd21, %rd16;
	shl.b64 	%rd23, %rd22, 1;
	add.s64 	%rd24, %rd1, %rd23;
	wmma.load.a.sync.aligned.row.m16n16k16.global.f16 	{%r60, %r61, %r62, %r63, %r64, %r65, %r66, %r67}, [%rd20], %r29;
	wmma.load.b.sync.aligned.col.m16n16k16.global.f16 	{%r68, %r69, %r70, %r71, %r72, %r73, %r74, %r75}, [%rd24], %r28;
	wmma.mma.sync.aligned.row.col.m16n16k16.f32.f32 {%f93, %f94, %f95, %f96, %f97, %f98, %f99, %f100}, {%r60, %r61, %r62, %r63, %r64, %r65, %r66, %r67}, {%r68, %r69, %r70, %r71, %r72, %r73, %r74, %r75}, {%f85, %f86, %f87, %f88, %f89, %f90, %f91, %f92};
	cvt.s64.s32 	%rd25, %r172;
	add.s64 	%rd26, %rd25, %rd16;
	shl.b64 	%rd27, %rd26, 1;
	add.s64 	%rd28, %rd1, %rd27;
	wmma.load.a.sync.aligned.row.m16n16k16.global.f16 	{%r76, %r77, %r78, %r79, %r80, %r81, %r82, %r83}, [%rd63], %r29;
	wmma.load.b.sync.aligned.col.m16n16k16.global.f16 	{%r84, %r85, %r86, %r87, %r88, %r89, %r90, %r91}, [%rd28], %r28;
	wmma.mma.sync.aligned.row.col.m16n16k16.f32.f32 {%f101, %f102, %f103, %f104, %f105, %f106, %f107, %f108}, {%r76, %r77, %r78, %r79, %r80, %r81, %r82, %r83}, {%r84, %r85, %r86, %r87, %r88, %r89, %r90, %r91}, {%f93, %f94, %f95, %f96, %f97, %f98, %f99, %f100};
	add.s64 	%rd29, %rd63, 32;
	cvt.s64.s32 	%rd30, %r173;
	add.s64 	%rd31, %rd30, %rd16;
	shl.b64 	%rd32, %rd31, 1;
	add.s64 	%rd33, %rd1, %rd32;
	wmma.load.a.sync.aligned.row.m16n16k16.global.f16 	{%r92, %r93, %r94, %r95, %r96, %r97, %r98, %r99}, [%rd29], %r29;
	wmma.load.b.sync.aligned.col.m16n16k16.global.f16 	{%r100, %r101, %r102, %r103, %r104, %r105, %r106, %r107}, [%rd33], %r28;
	wmma.mma.sync.aligned.row.col.m16n16k16.f32.f32 {%f149, %f150, %f151, %f152, %f153, %f154, %f155, %f156}, {%r92, %r93, %r94, %r95, %r96, %r97, %r98, %r99}, {%r100, %r101, %r102, %r103, %r104, %r105, %r106, %r107}, {%f101, %f102, %f103, %f104, %f105, %f106, %f107, %f108};
	add.s32 	%r175, %r175, 64;
	add.s64 	%rd63, %rd63, 128;
	add.s32 	%r173, %r173, %r4;
	add.s32 	%r172, %r172, %r4;
	add.s32 	%r171, %r171, %r4;
	add.s32 	%r170, %r170, %r4;
	add.s32 	%r169, %r169, 64;
	add.s32 	%r168, %r168, 4;
	setp.ne.s32 	%p4, %r168, 0;
	@%p4 bra 	$L__BB1_5;
$L__BB1_6:
	setp.eq.s32 	%p5, %r3, 0;
	@%p5 bra 	$L__BB1_10;
	setp.eq.s32 	%p6, %r3, 1;
	add.s32 	%r108, %r175, %r2;
	mul.wide.u32 	%rd34, %r108, 2;
	add.s64 	%rd35, %rd2, %rd34;
	mul.lo.s32 	%r25, %r175, %r28;
	cvt.s64.s32 	%rd36, %r25;
	mov.u32 	%r109, %ctaid.x;
	shl.b32 	%r110, %r109, 4;
	cvt.u64.u32 	%rd37, %r110;
	add.s64 	%rd38, %rd36, %rd37;
	shl.b64 	%rd39, %rd38, 1;
	add.s64 	%rd40, %rd1, %rd39;
	wmma.load.a.sync.aligned.row.m16n16k16.global.f16 	{%r111, %r112, %r113, %r114, %r115, %r116, %r117, %r118}, [%rd35], %r29;
	wmma.load.b.sync.aligned.col.m16n16k16.global.f16 	{%r119, %r120, %r121, %r122, %r123, %r124, %r125, %r126}, [%rd40], %r28;
	wmma.mma.sync.aligned.row.col.m16n16k16.f32.f32 {%f149, %f150, %f151, %f152, %f153, %f154, %f155, %f156}, {%r111, %r112, %r113, %r114, %r115, %r116, %r117, %r118}, {%r119, %r120, %r121, %r122, %r123, %r124, %r125, %r126}, {%f149, %f150, %f151, %f152, %f153, %f154, %f155, %f156};
	@%p6 bra 	$L__BB1_10;
	setp.eq.s32 	%p7, %r3, 2;
	cvt.u64.u32 	%rd41, %r175;
	add.s64 	%rd42, %rd41, %rd3;
	shl.b64 	%rd43, %rd42, 1;
	add.s64 	%rd7, %rd2, %rd43;
	add.s64 	%rd44, %rd7, 32;
	add.s32 	%r127, %r25, %r6;
	cvt.s64.s32 	%rd45, %r127;
	mov.u32 	%r128, %ctaid.x;
	shl.b32 	%r26, %r128, 4;
	cvt.u64.u32 	%rd46, %r26;
	add.s64 	%rd47, %rd45, %rd46;
	shl.b64 	%rd48, %rd47, 1;
	add.s64 	%rd49, %rd1, %rd48;
	wmma.load.a.sync.aligned.row.m16n16k16.global.f16 	{%r129, %r130, %r131, %r132, %r133, %r134, %r135, %r136}, [%rd44], %r29;
	wmma.load.b.sync.aligned.col.m16n16k16.global.f16 	{%r137, %r138, %r139, %r140, %r141, %r142, %r143, %r144}, [%rd49], %r28;
	wmma.mma.sync.aligned.row.col.m16n16k16.f32.f32 {%f149, %f150, %f151, %f152, %f153, %f154, %f155, %f156}, {%r129, %r130, %r131, %r132, %r133, %r134, %r135, %r136}, {%r137, %r138, %r139, %r140, %r141, %r142, %r143, %r144}, {%f149, %f150, %f151, %f152, %f153, %f154, %f155, %f156};
	@%p7 bra 	$L__BB1_10;
	add.s64 	%rd50, %rd7, 64;
	add.s32 	%r145, %r5, %r25;
	cvt.s64.s32 	%rd51, %r145;
	cvt.u64.u32 	%rd52, %r26;
	add.s64 	%rd53, %rd51, %rd52;
	shl.b64 	%rd54, %rd53, 1;
	add.s64 	%rd55, %rd1, %rd54;
	wmma.load.a.sync.aligned.row.m16n16k16.global.f16 	{%r146, %r147, %r148, %r149, %r150, %r151, %r152, %r153}, [%rd50], %r29;
	wmma.load.b.sync.aligned.col.m16n16k16.global.f16 	{%r154, %r155, %r156, %r157, %r158, %r159, %r160, %r161}, [%rd55], %r28;
	wmma.mma.sync.aligned.row.col.m16n16k16.f32.f32 {%f149, %f150, %f151, %f152, %f153, %f154, %f155, %f156}, {%r146, %r147, %r148, %r149, %r150, %r151, %r152, %r153}, {%r154, %r155, %r156, %r157, %r158, %r159, %r160, %r161}, {%f149, %f150, %f151, %f152, %f153, %f154, %f155, %f156};
$L__BB1_10:
	add.s32 	%r167, %r167, 1;
	setp.ne.s32 	%p8, %r167, %r30;
	@%p8 bra 	$L__BB1_3;
$L__BB1_11:
	ld.param.u64 	%rd62, [_Z16wmma_gemm_kernelPK6__halfS1_Pfiiii_param_2];
	cvta.to.global.u64 	%rd56, %rd62;
	mov.u32 	%r162, %ctaid.y;
	mul.lo.s32 	%r163, %r162, %r28;
	shl.b32 	%r164, %r163, 4;
	cvt.s64.s32 	%rd57, %r164;
	mov.u32 	%r165, %ctaid.x;
	shl.b32 	%r166, %r165, 4;
	cvt.u64.u32 	%rd58, %r166;
	add.s64 	%rd59, %rd57, %rd58;
	shl.b64 	%rd60, %rd59, 2;
	add.s64 	%rd61, %rd56, %rd60;
	wmma.store.d.sync.aligned.row.m16n16k16.global.f32 	[%rd61], {%f149, %f150, %f151, %f152, %f153, %f154, %f155, %f156}, %r28;
	ret;

}


// ===== COMPILED SASS (sm_100) =====

	.target	sm_100

	.elftype	@"ET_EXEC"


//--------------------- .note.nv.tkinfo           --------------------------
	.section	.note.nv.tkinfo,"",@"SHT_NOTE"
	.sectionflags	@"SHF_NOTE_NV_TKINFO"
	.tkinfo
        /*0018*/ 	.word	0x00000002
        /*0030*/ 	.string	""
        /*0030*/ 	.string	"ptxas"
        /*0030*/ 	.string	"Cuda compilation tools, release 13.0, V13.0.88"
        /*0030*/ 	.string	"Build cuda_13.0.r13.0/compiler.36424714_0"
        /*0030*/ 	.string	"-arch sm_100 -m 64 "



//--------------------- .note.nv.cuinfo           --------------------------
	.section	.note.nv.cuinfo,"",@"SHT_NOTE"
	.sectionflags	@"SHF_NOTE_NV_CUINFO"
        /*0018*/ 	.short	0x0002
        /*001a*/ 	.short	0x0064
        /*001c*/ 	.short	0x0082
	.zero		2


//--------------------- .nv.info                  --------------------------
	.section	.nv.info,"",@"SHT_CUDA_INFO"
	.align	4


	//----- nvinfo : EIATTR_REGCOUNT
	.align		4
        /*0000*/ 	.byte	0x04, 0x2f
        /*0002*/ 	.short	(.L_1 - .L_0)
	.align		4
.L_0:
        /*0004*/ 	.word	index@(_Z20cuda_core_fma_kernelPKfS0_Pfii)
        /*0008*/ 	.word	0x0000000f


	//----- nvinfo : EIATTR_FRAME_SIZE
	.align		4
.L_1:
        /*000c*/ 	.byte	0x04, 0x11
        /*000e*/ 	.short	(.L_3 - .L_2)
	.align		4
.L_2:
        /*0010*/ 	.word	index@(_Z20cuda_core_fma_kernelPKfS0_Pfii)
        /*0014*/ 	.word	0x00000000


	//----- nvinfo : EIATTR_REGCOUNT
	.align		4
.L_3:
        /*0018*/ 	.byte	0x04, 0x2f
        /*001a*/ 	.short	(.L_5 - .L_4)
	.align		4
.L_4:
        /*001c*/ 	.word	index@(_Z16wmma_gemm_kernelPK6__halfS1_Pfiiii)
        /*0020*/ 	.word	0x00000020


	//----- nvinfo : EIATTR_FRAME_SIZE
	.align		4
.L_5:
        /*0024*/ 	.byte	0x04, 0x11
        /*0026*/ 	.short	(.L_7 - .L_6)
	.align		4
.L_6:
        /*0028*/ 	.word	index@(_Z16wmma_gemm_kernelPK6__halfS1_Pfiiii)
        /*002c*/ 	.word	0x00000000


	//----- nvinfo : EIATTR_MIN_STACK_SIZE
	.align		4
.L_7:
        /*0030*/ 	.byte	0x04, 0x12
        /*0032*/ 	.short	(.L_9 - .L_8)
	.align		4
.L_8:
        /*0034*/ 	.word	index@(_Z16wmma_gemm_kernelPK6__halfS1_Pfiiii)
        /*0038*/ 	.word	0x00000000


	//----- nvinfo : EIATTR_MIN_STACK_SIZE
	.align		4
.L_9:
        /*003c*/ 	.byte	0x04, 0x12
        /*003e*/ 	.short	(.L_11 - .L_10)
	.align		4
.L_10:
        /*0040*/ 	.word	index@(_Z20cuda_core_fma_kernelPKfS0_Pfii)
        /*0044*/ 	.word	0x00000000
.L_11:


//--------------------- .nv.compat                --------------------------
	.section	.nv.compat,"",@"SHT_CUDA_COMPAT_INFO"
	.align	4
        /*0000*/ 	.byte	0x02, 0x09, 0x00, 0x00, 0x02, 0x02, 0x01, 0x00, 0x02, 0x05, 0x05, 0x00, 0x03, 0x07, 0x01, 0x01
        /*0010*/ 	.byte	0x02, 0x03, 0x00, 0x00, 0x02, 0x06, 0x01, 0x00, 0x04, 0x0b, 0x08, 0x00, 0x09, 0x00, 0x00, 0x00
        /*0020*/ 	.byte	0x00, 0x00, 0x00, 0x00


//--------------------- .nv.info._Z16wmma_gemm_kernelPK6__halfS1_Pfiiii --------------------------
	.section	.nv.info._Z16wmma_gemm_kernelPK6__halfS1_Pfiiii,"",@"SHT_CUDA_INFO"
	.sectionflags	@""
	.align	4


	//----- nvinfo : EIATTR_CUDA_API_VERSION
	.align		4
        /*0000*/ 	.byte	0x04, 0x37
        /*0002*/ 	.short	(.L_13 - .L_12)
.L_12:
        /*0004*/ 	.word	0x00000082


	//----- nvinfo : EIATTR_KPARAM_INFO
	.align		4
.L_13:
        /*0008*/ 	.byte	0x04, 0x17
        /*000a*/ 	.short	(.L_15 - .L_14)
.L_14:
        /*000c*/ 	.word	0x00000000
        /*0010*/ 	.short	0x0006
        /*0012*/ 	.short	0x0024
        /*0014*/ 	.byte	0x00, 0xf0, 0x11, 0x00


	//----- nvinfo : EIATTR_KPARAM_INFO
	.align		4
.L_15:
        /*0018*/ 	.byte	0x04, 0x17
        /*001a*/ 	.short	(.L_17 - .L_16)
.L_16:
        /*001c*/ 	.word	0x00000000
        /*0020*/ 	.short	0x0005
        /*0022*/ 	.short	0x0020
        /*0024*/ 	.byte	0x00, 0xf0, 0x11, 0x00


	//----- nvinfo : EIATTR_KPARAM_INFO
	.align		4
.L_17:
        /*0028*/ 	.byte	0x04, 0x17
        /*002a*/ 	.short	(.L_19 - .L_18)
.L_18:
        /*002c*/ 	.word	0x00000000
        /*0030*/ 	.short	0x0004
        /*0032*/ 	.short	0x001c
        /*0034*/ 	.byte	0x00, 0xf0, 0x11, 0x00


	//----- nvinfo : EIATTR_KPARAM_INFO
	.align		4
.L_19:
        /*0038*/ 	.byte	0x04, 0x17
        /*003a*/ 	.short	(.L_21 - .L_20)
.L_20:
        /*003c*/ 	.word	0x00000000
        /*0040*/ 	.short	0x0003
        /*0042*/ 	.short	0x0018
        /*0044*/ 	.byte	0x00, 0xf0, 0x11, 0x00


	//----- nvinfo : EIATTR_KPARAM_INFO
	.align		4
.L_21:
        /*0048*/ 	.byte	0x04, 0x17
        /*004a*/ 	.short	(.L_23 - .L_22)
.L_22:
        /*004c*/ 	.word	0x00000000
        /*0050*/ 	.short	0x0002
        /*0052*/ 	.short	0x0010
        /*0054*/ 	.byte	0x00, 0xf5, 0x21, 0x00


	//----- nvinfo : EIATTR_KPARAM_INFO
	.align		4
.L_23:
        /*0058*/ 	.byte	0x04, 0x17
        /*005a*/ 	.short	(.L_25 - .L_24)
.L_24:
        /*005c*/ 	.word	0x00000000
        /*0060*/ 	.short	0x0001
        /*0062*/ 	.short	0x0008
        /*0064*/ 	.byte	0x00, 0xf5, 0x21, 0x00


	//----- nvinfo : EIATTR_KPARAM_INFO
	.align		4
.L_25:
        /*0068*/ 	.byte	0x04, 0x17
        /*006a*/ 	.short	(.L_27 - .L_26)
.L_26:
        /*006c*/ 	.word	0x00000000
        /*0070*/ 	.short	0x0000
        /*0072*/ 	.short	0x0000
        /*0074*/ 	.byte	0x00, 0xf5, 0x21, 0x00


	//----- nvinfo : EIATTR_SPARSE_MMA_MASK
	.align		4
.L_27:
        /*0078*/ 	.byte	0x03, 0x50
        /*007a*/ 	.short	0x0000


	//----- nvinfo : EIATTR_WMMA_USED
	.align		4
        /*007c*/ 	.byte	0x01, 0x2b
	.zero		2


	//----- nvinfo : EIATTR_MAXREG_COUNT
	.align		4
        /*0080*/ 	.byte	0x03, 0x1b
        /*0082*/ 	.short	0x00ff


	//----- nvinfo : EIATTR_MERCURY_ISA_VERSION
	.align		4
        /*0084*/ 	.byte	0x03, 0x5f
        /*0086*/ 	.short	0x0101


	//----- nvinfo : EIATTR_VRC_CTA_INIT_COUNT
	.align		4
        /*0088*/ 	.byte	0x02, 0x4a
	.zero		1
	.zero		1


	//----- nvinfo : EIATTR_EXIT_INSTR_OFFSETS
	.align		4
        /*008c*/ 	.byte	0x04, 0x1c
        /*008e*/ 	.short	(.L_29 - .L_28)


	//   ....[0]....
.L_28:
        /*0090*/ 	.word	0x00001140


	//----- nvinfo : EIATTR_CBANK_PARAM_SIZE
	.align		4
.L_29:
        /*0094*/ 	.byte	0x03, 0x19
        /*0096*/ 	.short	0x0028


	//----- nvinfo : EIATTR_PARAM_CBANK
	.align		4
        /*0098*/ 	.byte	0x04, 0x0a
        /*009a*/ 	.short	(.L_31 - .L_30)
	.align		4
.L_30:
        /*009c*/ 	.word	index@(.nv.constant0._Z16wmma_gemm_kernelPK6__halfS1_Pfiiii)
        /*00a0*/ 	.short	0x0380
        /*00a2*/ 	.short	0x0028


	//----- nvinfo : EIATTR_SW_WAR
	.align		4
.L_31:
        /*00a4*/ 	.byte	0x04, 0x36
        /*00a6*/ 	.short	(.L_33 - .L_32)
.L_32:
        /*00a8*/ 	.word	0x00000008
.L_33:


//--------------------- .nv.info._Z20cuda_core_fma_kernelPKfS0_Pfii --------------------------
	.section	.nv.info._Z20cuda_core_fma_kernelPKfS0_Pfii,"",@"SHT_CUDA_INFO"
	.sectionflags	@""
	.align	4


	//----- nvinfo : EIATTR_CUDA_API_VERSION
	.align		4
        /*0000*/ 	.byte	0x04, 0x37
        /*0002*/ 	.short	(.L_35 - .L_34)
.L_34:
        /*0004*/ 	.word	0x00000082


	//----- nvinfo : EIATTR_KPARAM_INFO
	.align		4
.L_35:
        /*0008*/ 	.byte	0x04, 0x17
        /*000a*/ 	.short	(.L_37 - .L_36)
.L_36:
        /*000c*/ 	.word	0x00000000
        /*0010*/ 	.short	0x0004
        /*0012*/ 	.short	0x001c
        /*0014*/ 	.byte	0x00, 0xf0, 0x11, 0x00


	//----- nvinfo : EIATTR_KPARAM_INFO
	.align		4
.L_37:
        /*0018*/ 	.byte	0x04, 0x17
        /*001a*/ 	.short	(.L_39 - .L_38)
.L_38:
        /*001c*/ 	.word	0x00000000
        /*0020*/ 	.short	0x0003
        /*0022*/ 	.short	0x0018
        /*0024*/ 	.byte	0x00, 0xf0, 0x11, 0x00


	//----- nvinfo : EIATTR_KPARAM_INFO
	.align		4
.L_39:
        /*0028*/ 	.byte	0x04, 0x17
        /*002a*/ 	.short	(.L_41 - .L_40)
.L_40:
        /*002c*/ 	.word	0x00000000
        /*0030*/ 	.short	0x0002
        /*0032*/ 	.short	0x0010
        /*0034*/ 	.byte	0x00, 0xf5, 0x21, 0x00


	//----- nvinfo : EIATTR_KPARAM_INFO
	.align		4
.L_41:
        /*0038*/ 	.byte	0x04, 0x17
        /*003a*/ 	.short	(.L_43 - .L_42)
.L_42:
        /*003c*/ 	.word	0x00000000
        /*0040*/ 	.short	0x0001
        /*0042*/ 	.short	0x0008
        /*0044*/ 	.byte	0x00, 0xf5, 0x21, 0x00


	//----- nvinfo : EIATTR_KPARAM_INFO
	.align		4
.L_43:
        /*0048*/ 	.byte	0x04, 0x17
        /*004a*/ 	.short	(.L_45 - .L_44)
.L_44:
        /*004c*/ 	.word	0x00000000
        /*0050*/ 	.short	0x0000
        /*0052*/ 	.short	0x0000
        /*0054*/ 	.byte	0x00, 0xf5, 0x21, 0x00


	//----- nvinfo : EIATTR_SPARSE_MMA_MASK
	.align		4
.L_45:
        /*0058*/ 	.byte	0x03, 0x50
        /*005a*/ 	.short	0x0000


	//----- nvinfo : EIATTR_MAXREG_COUNT
	.align		4
        /*005c*/ 	.byte	0x03, 0x1b
        /*005e*/ 	.short	0x00ff


	//----- nvinfo : EIATTR_MERCURY_ISA_VERSION
	.align		4
        /*0060*/ 	.byte	0x03, 0x5f
        /*0062*/ 	.short	0x0101


	//----- nvinfo : EIATTR_VRC_CTA_INIT_COUNT
	.align		4
        /*0064*/ 	.byte	0x02, 0x4a
	.zero		1
	.zero		1


	//----- nvinfo : EIATTR_EXIT_INSTR_OFFSETS
	.align		4
        /*0068*/ 	.byte	0x04, 0x1c
        /*006a*/ 	.short	(.L_47 - .L_46)


	//   ....[0]....
.L_46:
        /*006c*/ 	.word	0x00000070


	//   ....[1]....
        /*0070*/ 	.word	0x00000140


	//   ....[2]....
        /*0074*/ 	.word	0x000004a0


	//----- nvinfo : EIATTR_CRS_STACK_SIZE
	.align		4
.L_47:
        /*0078*/ 	.byte	0x04, 0x1e
        /*007a*/ 	.short	(.L_49 - .L_48)
.L_48:
        /*007c*/ 	.word	0x00000000


	//----- nvinfo : EIATTR_CBANK_PARAM_SIZE
	.align		4
.L_49:
        /*0080*/ 	.byte	0x03, 0x19
        /*0082*/ 	.short	0x0020


	//----- nvinfo : EIATTR_PARAM_CBANK
	.align		4
        /*0084*/ 	.byte	0x04, 0x0a
        /*0086*/ 	.short	(.L_51 - .L_50)
	.align		4
.L_50:
        /*0088*/ 	.word	index@(.nv.constant0._Z20cuda_core_fma_kernelPKfS0_Pfii)
        /*008c*/ 	.short	0x0380
        /*008e*/ 	.short	0x0020


	//----- nvinfo : EIATTR_SW_WAR
	.align		4
.L_51:
        /*0090*/ 	.byte	0x04, 0x36
        /*0092*/ 	.short	(.L_53 - .L_52)
.L_52:
        /*0094*/ 	.word	0x00000008
.L_53:


//--------------------- .nv.callgraph             --------------------------
	.section	.nv.callgraph,"",@"SHT_CUDA_CALLGRAPH"
	.align	4
	.sectionentsize	8
	.align		4
        /*0000*/ 	.word	0x00000000
	.align		4
        /*0004*/ 	.word	0xffffffff
	.align		4
        /*0008*/ 	.word	0x00000000
	.align		4
        /*000c*/ 	.word	0xfffffffe
	.align		4
        /*0010*/ 	.word	0x00000000
	.align		4
        /*0014*/ 	.word	0xfffffffd
	.align		4
        /*0018*/ 	.word	0x00000000
	.align		4
        /*001c*/ 	.word	0xfffffffc


//--------------------- .text._Z16wmma_gemm_kernelPK6__halfS1_Pfiiii --------------------------
	.section	.text._Z16wmma_gemm_kernelPK6__halfS1_Pfiiii,"ax",@progbits
	.align	128
        .global         _Z16wmma_gemm_kernelPK6__halfS1_Pfiiii
        .type           _Z16wmma_gemm_kernelPK6__halfS1_Pfiiii,@function
        .size           _Z16wmma_gemm_kernelPK6__halfS1_Pfiiii,(.L_x_13 - _Z16wmma_gemm_kernelPK6__halfS1_Pfiiii)
        .other          _Z16wmma_gemm_kernelPK6__halfS1_Pfiiii,@"STO_CUDA_ENTRY STV_DEFAULT"
_Z16wmma_gemm_kernelPK6__halfS1_Pfiiii:
.text._Z16wmma_gemm_kernelPK6__halfS1_Pfiiii:
[----:B------:R-:W-:Y:S01]  /*0000*/  LDC R1, c[0x0][0x37c] ;  /* 0x0000df00ff017b82 */ /* 0x000fe20000000800 */
[----:B------:R-:W0:Y:S01]  /*0010*/  LDCU UR4, c[0x0][0x3a4] ;  /* 0x00007480ff0477ac */ /* 0x000e220008000800 */
[----:B------:R-:W-:Y:S02]  /*0020*/  CS2R R10, SRZ ;  /* 0x00000000000a7805 */ /* 0x000fe4000001ff00 */
[----:B------:R-:W-:Y:S02]  /*0030*/  CS2R R8, SRZ ;  /* 0x0000000000087805 */ /* 0x000fe4000001ff00 */
[----:B------:R-:W-:Y:S02]  /*0040*/  CS2R R6, SRZ ;  /* 0x0000000000067805 */ /* 0x000fe4000001ff00 */
[----:B------:R-:W-:Y:S01]  /*0050*/  CS2R R4, SRZ ;  /* 0x0000000000047805 */ /* 0x000fe2000001ff00 */
[----:B------:R-:W1:Y:S01]  /*0060*/  LDCU.64 UR14, c[0x0][0x358] ;  /* 0x00006b00ff0e77ac */ /* 0x000e620008000a00 */
[----:B0-----:R-:W-:-:S09]  /*0070*/  UISETP.GE.AND UP0, UPT, UR4, 0x1, UPT ;  /* 0x000000010400788c */ /* 0x001fd2000bf06270 */
[----:B-1----:R-:W-:Y:S05]  /*0080*/  BRA.U !UP0, `(.L_x_0) ;  /* 0x0000000d08d07547 */ /* 0x002fea000b800000 */
[----:B------:R-:W0:Y:S02]  /*0090*/  LDCU UR4, c[0x0][0x3a0] ;  /* 0x00007400ff0477ac */ /* 0x000e240008000800 */
[----:B0-----:R-:W-:-:S09]  /*00a0*/  UISETP.GE.AND UP0, UPT, UR4, 0x1, UPT ;  /* 0x000000010400788c */ /* 0x001fd2000bf06270 */
[----:B------:R-:W-:Y:S05]  /*00b0*/  BRA.U !UP0, `(.L_x_0) ;  /* 0x0000000d08c47547 */ /* 0x000fea000b800000 */
[----:B------:R-:W0:Y:S01]  /*00c0*/  S2UR UR7, SR_CTAID.Y ;  /* 0x00000000000779c3 */ /* 0x000e220000002600 */
[----:B------:R-:W-:Y:S02]  /*00d0*/  CS2R R10, SRZ ;  /* 0x00000000000a7805 */ /* 0x000fe4000001ff00 */
[----:B------:R-:W-:Y:S02]  /*00e0*/  CS2R R8, SRZ ;  /* 0x0000000000087805 */ /* 0x000fe4000001ff00 */
[----:B------:R-:W-:Y:S02]  /*00f0*/  CS2R R6, SRZ ;  /* 0x0000000000067805 */ /* 0x000fe4000001ff00 */
[----:B------:R-:W-:Y:S01]  /*0100*/  CS2R R4, SRZ ;  /* 0x0000000000047805 */ /* 0x000fe2000001ff00 */
[----:B0-----:R-:W-:-:S04]  /*0110*/  USHF.L.U32 UR7, UR7, 0x4, URZ ;  /* 0x0000000407077899 */ /* 0x001fc800080006ff */
[----:B------:R-:W-:-:S03]  /*0120*/  UIMAD UR7, UR7, UR4, URZ ;  /* 0x00000004070772a4 */ /* 0x000fc6000f8e02ff */
[----:B------:R-:W-:-:S09]  /*0130*/  UMOV UR4, URZ ;  /* 0x000000ff00047c82 */ /* 0x000fd20008000000 */
.L_x_4:
[----:B------:R-:W0:Y:S01]  /*0140*/  LDCU.64 UR16, c[0x0][0x3a0] ;  /* 0x00007400ff1077ac */ /* 0x000e220008000a00 */
[----:B------:R-:W1:Y:S01]  /*0150*/  LDCU UR5, c[0x0][0x3a0] ;  /* 0x00007400ff0577ac */ /* 0x000e620008000800 */
[----:B------:R-:W-:Y:S02]  /*0160*/  UIADD3 UR4, UPT, UPT, UR4, 0x1, URZ ;  /* 0x0000000104047890 */ /* 0x000fe4000fffe0ff */
[----:B0-----:R-:W-:Y:S02]  /*0170*/  UISETP.GE.U32.AND UP2, UPT, UR16, 0x31, UPT ;  /* 0x000000311000788c */ /* 0x001fe4000bf46070 */
[----:B------:R-:W-:Y:S02]  /*0180*/  UISETP.NE.AND UP0, UPT, UR4, UR17, UPT ;  /* 0x000000110400728c */ /* 0x000fe4000bf05270 */
[----:B-1----:R-:W-:-:S04]  /*0190*/  UIADD3 UR5, UPT, UPT, UR5, -0x1, URZ ;  /* 0xffffffff05057890 */ /* 0x002fc8000fffe0ff */
[----:B------:R-:W-:-:S04]  /*01a0*/  ULEA.HI UR5, UR5, 0x1, URZ, 0x1c ;  /* 0x0000000105057891 */ /* 0x000fc8000f8fe0ff */
[----:B------:R-:W-:-:S03]  /*01b0*/  ULOP3.LUT UR22, UR5, 0x3, URZ, 0xc0, !UPT ;  /* 0x0000000305167892 */ /* 0x000fc6000f8ec0ff */
[----:B------:R-:W-:Y:S01]  /*01c0*/  UMOV UR5, URZ ;  /* 0x000000ff00057c82 */ /* 0x000fe20008000000 */
[----:B------:R-:W-:Y:S01]  /*01d0*/  UISETP.NE.AND UP1, UPT, UR22, URZ, UPT ;  /* 0x000000ff1600728c */ /* 0x000fe2000bf25270 */
[----:B------:R-:W-:Y:S10]  /*01e0*/  BRA.U !UP2, `(.L_x_1) ;  /* 0x000000050af87547 */ /* 0x000ff4000b800000 */
[----:B------:R-:W0:Y:S01]  /*01f0*/  S2R R17, SR_LANEID ;  /* 0x0000000000117919 */ /* 0x000e220000000000 */
[----:B------:R-:W1:Y:S01]  /*0200*/  LDCU UR27, c[0x0][0x39c] ;  /* 0x00007380ff1b77ac */ /* 0x000e620008000800 */
[----:B------:R-:W2:Y:S01]  /*0210*/  S2UR UR11, SR_CTAID.X ;  /* 0x00000000000b79c3 */ /* 0x000ea20000002500 */
[----:B------:R-:W-:Y:S01]  /*0220*/  IMAD.MOV.U32 R3, RZ, RZ, RZ ;  /* 0x000000ffff037224 */ /* 0x000fe200078e00ff */
[----:B------:R-:W3:Y:S01]  /*0230*/  LDCU.64 UR8, c[0x0][0x380] ;  /* 0x00007000ff0877ac */ /* 0x000ee20008000a00 */
[----:B------:R-:W4:Y:S01]  /*0240*/  LDCU UR10, c[0x0][0x39c] ;  /* 0x00007380ff0a77ac */ /* 0x000f220008000800 */
[----:B------:R-:W-:Y:S02]  /*0250*/  USHF.R.U32.HI UR6, URZ, 0x1, UR16 ;  /* 0x00000001ff067899 */ /* 0x000fe40008011610 */
[----:B------:R-:W-:Y:S01]  /*0260*/  UIADD3 UR5, UPT, UPT, UR16, -0x1, URZ ;  /* 0xffffffff10057890 */ /* 0x000fe2000fffe0ff */
[----:B------:R-:W0:Y:S01]  /*0270*/  LDCU.64 UR24, c[0x0][0x380] ;  /* 0x00007000ff1877ac */ /* 0x000e220008000a00 */
[----:B-1----:R-:W-:-:S02]  /*0280*/  USHF.R.U32.HI UR12, URZ, 0x1, UR27 ;  /* 0x00000001ff0c7899 */ /* 0x002fc4000801161b */
[----:B---3--:R-:W-:Y:S02]  /*0290*/  ULEA UR8, UP2, UR7, UR8, 0x1 ;  /* 0x0000000807087291 */ /* 0x008fe4000f8408ff */
[----:B------:R-:W-:Y:S02]  /*02a0*/  ULEA.HI UR5, UR5, 0x1, URZ, 0x1c ;  /* 0x0000000105057891 */ /* 0x000fe4000f8fe0ff */
[----:B------:R-:W-:Y:S02]  /*02b0*/  ULEA.HI.X UR9, UR7, UR9, URZ, 0x1, UP2 ;  /* 0x0000000907097291 */ /* 0x000fe400090f0cff */
[----:B------:R-:W-:Y:S02]  /*02c0*/  ULOP3.LUT UR5, UR5, 0x1ffffffc, URZ, 0xc0, !UPT ;  /* 0x1ffffffc05057892 */ /* 0x000fe4000f8ec0ff */
[----:B------:R-:W-:Y:S01]  /*02d0*/  UIADD3 UR17, UP2, UPT, UR8, 0x40, URZ ;  /* 0x0000004008117890 */ /* 0x000fe2000ff5e0ff */
[----:B0-----:R-:W-:Y:S01]  /*02e0*/  LOP3.LUT R2, R17, 0x3, RZ, 0xc0, !PT ;  /* 0x0000000311027812 */ /* 0x001fe200078ec0ff */
[----:B----4-:R-:W-:Y:S01]  /*02f0*/  USHF.L.U32 UR26, UR10, 0x4, URZ ;  /* 0x000000040a1a7899 */ /* 0x010fe200080006ff */
[----:B------:R-:W-:Y:S01]  /*0300*/  SHF.R.U32.HI R17, RZ, 0x2, R17 ;  /* 0x00000002ff117819 */ /* 0x000fe20000011611 */
[----:B------:R-:W-:-:S02]  /*0310*/  UIADD3.X UR18, UPT, UPT, URZ, UR9, URZ, UP2, !UPT ;  /* 0x00000009ff127290 */ /* 0x000fc400097fe4ff */
[----:B------:R-:W-:Y:S02]  /*0320*/  UIADD3 UR8, UPT, UPT, -UR5, URZ, URZ ;  /* 0x000000ff05087290 */ /* 0x000fe4000fffe1ff */
[C-C-:B------:R-:W-:Y:S01]  /*0330*/  IMAD.WIDE.U32 R12, R17.reuse, UR6, R2.reuse ;  /* 0x00000006110c7c25 */ /* 0x140fe2000f8e0002 */
[----:B------:R-:W0:Y:S03]  /*0340*/  LDCU.64 UR20, c[0x0][0x388] ;  /* 0x00007100ff1477ac */ /* 0x000e260008000a00 */
[----:B------:R-:W-:Y:S01]  /*0350*/  IMAD.WIDE.U32 R16, R17, UR12, R2 ;  /* 0x0000000c11107c25 */ /* 0x000fe2000f8e0002 */
[C---:B------:R-:W-:Y:S01]  /*0360*/  SHF.L.U64.HI R0, R12.reuse, 0x2, R13 ;  /* 0x000000020c007819 */ /* 0x040fe2000001020d */
[----:B------:R-:W-:Y:S02]  /*0370*/  USHF.L.U32 UR10, UR10, 0x5, URZ ;  /* 0x000000050a0a7899 */ /* 0x000fe400080006ff */
[----:B------:R-:W-:Y:S01]  /*0380*/  IMAD.SHL.U32 R2, R12, 0x4, RZ ;  /* 0x000000040c027824 */ /* 0x000fe200078e00ff */
[C---:B------:R-:W-:Y:S01]  /*0390*/  SHF.L.U64.HI R3, R16.reuse, 0x2, R17 ;  /* 0x0000000210037819 */ /* 0x040fe20000010211 */
[----:B------:R-:W-:Y:S01]  /*03a0*/  IMAD.SHL.U32 R16, R16, 0x4, RZ ;  /* 0x0000000410107824 */ /* 0x000fe200078e00ff */
[----:B------:R-:W-:-:S02]  /*03b0*/  UIMAD UR23, UR27, 0x30, URZ ;  /* 0x000000301b1778a4 */ /* 0x000fc4000f8e02ff */
[----:B--2---:R-:W-:Y:S01]  /*03c0*/  USHF.L.U32 UR11, UR11, 0x4, URZ ;  /* 0x000000040b0b7899 */ /* 0x004fe200080006ff */
[----:B------:R-:W-:Y:S01]  /*03d0*/  UMOV UR6, URZ ;  /* 0x000000ff00067c82 */ /* 0x000fe20008000000 */
[----:B------:R-:W-:Y:S01]  /*03e0*/  UMOV UR9, UR7 ;  /* 0x0000000700097c82 */ /* 0x000fe20008000000 */
[----:B------:R-:W-:-:S09]  /*03f0*/  UMOV UR5, URZ ;  /* 0x000000ff00057c82 */ /* 0x000fd20008000000 */
.L_x_2:
[----:B------:R-:W-:Y:S01]  /*0400*/  UIMAD.WIDE.U32 UR28, UR9, 0x2, UR24 ;  /* 0x00000002091c78a5 */ /* 0x000fe2000f8e0018 */
[----:B------:R-:W-:Y:S01]  /*0410*/  IMAD.U32 R27, RZ, RZ, UR16 ;  /* 0x00000010ff1b7e24 */ /* 0x000fe2000f8e00ff */
[----:B------:R-:W-:-:S04]  /*0420*/  UIADD3 UR12, UP2, UPT, UR11, UR6, URZ ;  /* 0x000000060b0c7290 */ /* 0x000fc8000ff5e0ff */
[----:B------:R-:W-:Y:S01]  /*0430*/  ULEA.HI.X.SX32 UR13, UR6, URZ, 0x1, UP2 ;  /* 0x000000ff060d7291 */ /* 0x000fe200090f0eff */
[----:B------:R-:W-:Y:S01]  /*0440*/  IADD3 R24, P0, PT, R2, UR28, RZ ;  /* 0x0000001c02187c10 */ /* 0x000fe2000ff1e0ff */
[----:B0-----:R-:W-:-:S03]  /*0450*/  ULEA UR19, UP2, UR12, UR20, 0x1 ;  /* 0x000000140c137291 */ /* 0x001fc6000f8408ff */
[----:B------:R-:W-:Y:S01]  /*0460*/  IADD3.X R25, PT, PT, R0, UR29, RZ, P0, !PT ;  /* 0x0000001d00197c10 */ /* 0x000fe200087fe4ff */
[----:B------:R-:W-:Y:S02]  /*0470*/  ULEA.HI.X UR12, UR12, UR21, UR13, 0x1, UP2 ;  /* 0x000000150c0c7291 */ /* 0x000fe400090f0c0d */
[----:B------:R-:W-:Y:S01]  /*0480*/  IADD3 R22, P0, PT, R16, UR19, RZ ;  /* 0x0000001310167c10 */ /* 0x000fe2000ff1e0ff */
[----:B------:R-:W-:Y:S01]  /*0490*/  IMAD.WIDE.U32 R26, R27, 0x10, R24 ;  /* 0x000000101b1a7825 */ /* 0x000fe200078e0018 */
[----:B------:R-:W2:Y:S02]  /*04a0*/  LDG.E R12, desc[UR14][R24.64] ;  /* 0x0000000e180c7981 */ /* 0x000ea4000c1e1900 */
[----:B------:R-:W-:Y:S02]  /*04b0*/  IADD3.X R23, PT, PT, R3, UR12, RZ, P0, !PT ;  /* 0x0000000c03177c10 */ /* 0x000fe400087fe4ff */
[----:B------:R-:W2:Y:S04]  /*04c0*/  LDG.E R14, desc[UR14][R24.64+0x10] ;  /* 0x0000100e180e7981 */ /* 0x000ea8000c1e1900 */
[----:B------:R-:W2:Y:S04]  /*04d0*/  LDG.E R13, desc[UR14][R26.64] ;  /* 0x0000000e1a0d7981 */ /* 0x000ea8000c1e1900 */
[----:B------:R-:W2:Y:S04]  /*04e0*/  LDG.E R15, desc[UR14][R26.64+0x10] ;  /* 0x0000100e1a0f7981 */ /* 0x000ea8000c1e1900 */
[----:B------:R-:W2:Y:S04]  /*04f0*/  LDG.E R18, desc[UR14][R22.64] ;  /* 0x0000000e16127981 */ /* 0x000ea8000c1e1900 */
[----:B------:R0:W2:Y:S01]  /*0500*/  LDG.E R19, desc[UR14][R22.64+0x10] ;  /* 0x0000100e16137981 */ /* 0x0000a2000c1e1900 */
[----:B------:R-:W-:-:S04]  /*0510*/  IMAD.U32 R29, RZ, RZ, UR27 ;  /* 0x0000001bff1d7e24 */ /* 0x000fc8000f8e00ff */
[----:B------:R-:W-:-:S05]  /*0520*/  IMAD.WIDE.U32 R28, R29, 0x10, R22 ;  /* 0x000000101d1c7825 */ /* 0x000fca00078e0016 */
[----:B------:R-:W3:Y:S04]  /*0530*/  LDG.E R20, desc[UR14][R28.64] ;  /* 0x0000000e1c147981 */ /* 0x000ee8000c1e1900 */
[----:B------:R1:W3:Y:S01]  /*0540*/  LDG.E R21, desc[UR14][R28.64+0x10] ;  /* 0x0000100e1c157981 */ /* 0x0002e2000c1e1900 */
[----:B------:R-:W-:Y:S02]  /*0550*/  UIADD3 UR13, UPT, UPT, UR11, UR26, URZ ;  /* 0x0000001a0b0d7290 */ /* 0x000fe4000fffe0ff */
[----:B------:R-:W-:Y:S02]  /*0560*/  UIADD3 UR12, UP2, UPT, UR11, UR26, URZ ;  /* 0x0000001a0b0c7290 */ /* 0x000fe4000ff5e0ff */
[----:B------:R-:W-:Y:S02]  /*0570*/  ULEA UR19, UR13, UR20, 0x1 ;  /* 0x000000140d137291 */ /* 0x000fe4000f8e08ff */
[----:B------:R-:W-:-:S02]  /*0580*/  ULEA.HI.X.SX32 UR13, UR26, URZ, 0x1, UP2 ;  /* 0x000000ff1a0d7291 */ /* 0x000fc400090f0eff */
[----:B------:R-:W-:-:S04]  /*0590*/  ULEA URZ, UP2, UR12, UR20, 0x1 ;  /* 0x000000140cff7291 */ /* 0x000fc8000f8408ff */
[----:B------:R-:W-:Y:S01]  /*05a0*/  ULEA.HI.X UR12, UR12, UR21, UR13, 0x1, UP2 ;  /* 0x000000150c0c7291 */ /* 0x000fe200090f0c0d */
[----:B0-----:R-:W-:Y:S02]  /*05b0*/  IMAD.U32 R23, RZ, RZ, UR16 ;  /* 0x00000010ff177e24 */ /* 0x001fe4000f8e00ff */
[----:B------:R-:W-:Y:S01]  /*05c0*/  IMAD.U32 R17, RZ, RZ, UR27 ;  /* 0x0000001bff117e24 */ /* 0x000fe2000f8e00ff */
[----:B--2---:R-:W-:Y:S01]  /*05d0*/  HMMA.16816.F32 R4, R12, R18, R4 ;  /* 0x000000120c04723c */ /* 0x004fe20000001804 */
[----:B------:R-:W-:-:S04]  /*05e0*/  IADD3 R18, P0, PT, R2, UR17, RZ ;  /* 0x0000001102127c10 */ /* 0x000fc8000ff1e0ff */
[----:B------:R-:W-:Y:S02]  /*05f0*/  IADD3.X R19, PT, PT, R0, UR18, RZ, P0, !PT ;  /* 0x0000001200137c10 */ /* 0x000fe400087fe4ff */
[----:B-1----:R-:W-:-:S04]  /*0600*/  IADD3 R28, P0, PT, R16, UR19, RZ ;  /* 0x00000013101c7c10 */ /* 0x002fc8000ff1e0ff */
[----:B------:R-:W-:Y:S01]  /*0610*/  IADD3.X R29, PT, PT, R3, UR12, RZ, P0, !PT ;  /* 0x0000000c031d7c10 */ /* 0x000fe200087fe4ff */
[----:B------:R-:W-:-:S04]  /*0620*/  IMAD.WIDE.U32 R22, R23, 0x10, R18 ;  /* 0x0000001017167825 */ /* 0x000fc800078e0012 */
[----:B------:R-:W2:Y:S04]  /*0630*/  LDG.E R24, desc[UR14][R28.64] ;  /* 0x0000000e1c187981 */ /* 0x000ea8000c1e1900 */
[----:B------:R0:W2:Y:S01]  /*0640*/  LDG.E R25, desc[UR14][R28.64+0x10] ;  /* 0x0000100e1c197981 */ /* 0x0000a2000c1e1900 */
[----:B---3--:R-:W-:Y:S03]  /*0650*/  HMMA.16816.F32 R8, R12, R20, R8 ;  /* 0x000000140c08723c */ /* 0x008fe60000001808 */
[----:B------:R-:W2:Y:S04]  /*0660*/  LDG.E R12, desc[UR14][R18.64+-0x20] ;  /* 0xffffe00e120c7981 */ /* 0x000ea8000c1e1900 */
[----:B------:R-:W2:Y:S01]  /*0670*/  LDG.E R14, desc[UR14][R18.64+-0x10] ;  /* 0xfffff00e120e7981 */ /* 0x000ea2000c1e1900 */
[----:B0-----:R-:W-:-:S03]  /*0680*/  IMAD.WIDE.U32 R28, R17, 0x10, R28 ;  /* 0x00000010111c7825 */ /* 0x001fc600078e001c */
[----:B------:R-:W2:Y:S04]  /*0690*/  LDG.E R13, desc[UR14][R22.64+-0x20] ;  /* 0xffffe00e160d7981 */ /* 0x000ea8000c1e1900 */
[----:B------:R-:W2:Y:S04]  /*06a0*/  LDG.E R15, desc[UR14][R22.64+-0x10] ;  /* 0xfffff00e160f7981 */ /* 0x000ea8000c1e1900 */
[----:B------:R-:W3:Y:S04]  /*06b0*/  LDG.E R20, desc[UR14][R28.64] ;  /* 0x0000000e1c147981 */ /* 0x000ee8000c1e1900 */
[----:B------:R0:W3:Y:S01]  /*06c0*/  LDG.E R21, desc[UR14][R28.64+0x10] ;  /* 0x0000100e1c157981 */ /* 0x0000e2000c1e1900 */
[----:B------:R-:W-:-:S04]  /*06d0*/  UIADD3 UR12, UP2, UPT, UR11, UR10, URZ ;  /* 0x0000000a0b0c7290 */ /* 0x000fc8000ff5e0ff */
[----:B------:R-:W-:Y:S02]  /*06e0*/  ULEA.HI.X.SX32 UR13, UR10, URZ, 0x1, UP2 ;  /* 0x000000ff0a0d7291 */ /* 0x000fe400090f0eff */
[----:B------:R-:W-:-:S04]  /*06f0*/  ULEA UR19, UP2, UR12, UR20, 0x1 ;  /* 0x000000140c137291 */ /* 0x000fc8000f8408ff */
[----:B------:R-:W-:Y:S02]  /*0700*/  ULEA.HI.X UR12, UR12, UR21, UR13, 0x1, UP2 ;  /* 0x000000150c0c7291 */ /* 0x000fe400090f0c0d */
[----:B------:R-:W-:-:S04]  /*0710*/  IADD3 R26, P0, PT, R16, UR19, RZ ;  /* 0x00000013101a7c10 */ /* 0x000fc8000ff1e0ff */
[----:B------:R-:W-:-:S03]  /*0720*/  IADD3.X R27, PT, PT, R3, UR12, RZ, P0, !PT ;  /* 0x0000000c031b7c10 */ /* 0x000fc600087fe4ff */
[----:B0-----:R-:W-:Y:S01]  /*0730*/  IMAD.WIDE.U32 R28, R17, 0x10, R26 ;  /* 0x00000010111c7825 */ /* 0x001fe200078e001a */
[C---:B--2---:R-:W-:Y:S01]  /*0740*/  HMMA.16816.F32 R4, R12.reuse, R24, R4 ;  /* 0x000000180c04723c */ /* 0x044fe20000001804 */
[----:B------:R-:W2:Y:S04]  /*0750*/  LDG.E R24, desc[UR14][R26.64] ;  /* 0x0000000e1a187981 */ /* 0x000ea8000c1e1900 */
[----:B------:R-:W2:Y:S03]  /*0760*/  LDG.E R25, desc[UR14][R26.64+0x10] ;  /* 0x0000100e1a197981 */ /* 0x000ea6000c1e1900 */
[----:B---3--:R-:W-:Y:S01]  /*0770*/  HMMA.16816.F32 R8, R12, R20, R8 ;  /* 0x000000140c08723c */ /* 0x008fe20000001808 */
[----:B------:R-:W2:Y:S04]  /*0780*/  LDG.E R12, desc[UR14][R18.64] ;  /* 0x0000000e120c7981 */ /* 0x000ea8000c1e1900 */
[----:B------:R-:W2:Y:S04]  /*0790*/  LDG.E R14, desc[UR14][R18.64+0x10] ;  /* 0x0000100e120e7981 */ /* 0x000ea8000c1e1900 */
[----:B------:R-:W2:Y:S04]  /*07a0*/  LDG.E R13, desc[UR14][R22.64] ;  /* 0x0000000e160d7981 */ /* 0x000ea8000c1e1900 */
[----:B------:R-:W2:Y:S04]  /*07b0*/  LDG.E R15, desc[UR14][R22.64+0x10] ;  /* 0x0000100e160f7981 */ /* 0x000ea8000c1e1900 */
[----:B------:R-:W3:Y:S04]  /*07c0*/  LDG.E R20, desc[UR14][R28.64] ;  /* 0x0000000e1c147981 */ /* 0x000ee8000c1e1900 */
[----:B------:R0:W3:Y:S01]  /*07d0*/  LDG.E R21, desc[UR14][R28.64+0x10] ;  /* 0x0000100e1c157981 */ /* 0x0000e2000c1e1900 */
[----:B------:R-:W-:-:S04]  /*07e0*/  UIADD3 UR12, UP2, UPT, UR11, UR23, URZ ;  /* 0x000000170b0c7290 */ /* 0x000fc8000ff5e0ff */
[----:B------:R-:W-:Y:S02]  /*07f0*/  ULEA.HI.X.SX32 UR13, UR23, URZ, 0x1, UP2 ;  /* 0x000000ff170d7291 */ /* 0x000fe400090f0eff */
[----:B------:R-:W-:-:S04]  /*0800*/  ULEA UR19, UP2, UR12, UR20, 0x1 ;  /* 0x000000140c137291 */ /* 0x000fc8000f8408ff */
[----:B------:R-:W-:Y:S01]  /*0810*/  ULEA.HI.X UR12, UR12, UR21, UR13, 0x1, UP2 ;  /* 0x000000150c0c7291 */ /* 0x000fe200090f0c0d */
[----:B--2---:R-:W-:Y:S01]  /*0820*/  HMMA.16816.F32 R4, R12, R24, R4 ;  /* 0x000000180c04723c */ /* 0x004fe20000001804 */
[----:B------:R-:W-:-:S04]  /*0830*/  IADD3 R24, P0, PT, R16, UR19, RZ ;  /* 0x0000001310187c10 */ /* 0x000fc8000ff1e0ff */
[----:B------:R-:W-:-:S03]  /*0840*/  IADD3.X R25, PT, PT, R3, UR12, RZ, P0, !PT ;  /* 0x0000000c03197c10 */ /* 0x000fc600087fe4ff */
[----:B0-----:R-:W-:Y:S01]  /*0850*/  IMAD.WIDE.U32 R28, R17, 0x10, R24 ;  /* 0x00000010111c7825 */ /* 0x001fe200078e0018 */
[----:B---3--:R-:W-:Y:S01]  /*0860*/  HMMA.16816.F32 R8, R12, R20, R8 ;  /* 0x000000140c08723c */ /* 0x008fe20000001808 */
[----:B------:R-:W2:Y:S04]  /*0870*/  LDG.E R20, desc[UR14][R24.64] ;  /* 0x0000000e18147981 */ /* 0x000ea8000c1e1900 */
[----:B------:R-:W2:Y:S04]  /*0880*/  LDG.E R21, desc[UR14][R24.64+0x10] ;  /* 0x0000100e18157981 */ /* 0x000ea8000c1e1900 */
[----:B------:R-:W2:Y:S04]  /*0890*/  LDG.E R12, desc[UR14][R18.64+0x20] ;  /* 0x0000200e120c7981 */ /* 0x000ea8000c1e1900 */
[----:B------:R-:W2:Y:S04]  /*08a0*/  LDG.E R14, desc[UR14][R18.64+0x30] ;  /* 0x0000300e120e7981 */ /* 0x000ea8000c1e1900 */
[----:B------:R-:W2:Y:S04]  /*08b0*/  LDG.E R13, desc[UR14][R22.64+0x20] ;  /* 0x0000200e160d7981 */ /* 0x000ea8000c1e1900 */
[----:B------:R-:W2:Y:S04]  /*08c0*/  LDG.E R15, desc[UR14][R22.64+0x30] ;  /* 0x0000300e160f7981 */ /* 0x000ea8000c1e1900 */
[----:B------:R-:W3:Y:S04]  /*08d0*/  LDG.E R26, desc[UR14][R28.64] ;  /* 0x0000000e1c1a7981 */ /* 0x000ee8000c1e1900 */
[----:B------:R-:W3:Y:S01]  /*08e0*/  LDG.E R27, desc[UR14][R28.64+0x10] ;  /* 0x0000100e1c1b7981 */ /* 0x000ee2000c1e1900 */
[----:B------:R-:W-:-:S02]  /*08f0*/  UIADD3 UR17, UP2, UPT, UR17, 0x80, URZ ;  /* 0x0000008011117890 */ /* 0x000fc4000ff5e0ff */
[----:B------:R-:W-:Y:S02]  /*0900*/  UIADD3 UR8, UPT, UPT, UR8, 0x4, URZ ;  /* 0x0000000408087890 */ /* 0x000fe4000fffe0ff */
[----:B------:R-:W-:Y:S02]  /*0910*/  UIADD3.X UR18, UPT, UPT, URZ, UR18, URZ, UP2, !UPT ;  /* 0x00000012ff127290 */ /* 0x000fe400097fe4ff */
[----:B------:R-:W-:Y:S02]  /*0920*/  UISETP.NE.AND UP2, UPT, UR8, URZ, UPT ;  /* 0x000000ff0800728c */ /* 0x000fe4000bf45270 */
[----:B------:R-:W-:Y:S02]  /*0930*/  UIADD3 UR5, UPT, UPT, UR5, 0x40, URZ ;  /* 0x0000004005057890 */ /* 0x000fe4000fffe0ff */
[----:B------:R-:W-:Y:S02]  /*0940*/  UIADD3 UR9, UPT, UPT, UR9, 0x40, URZ ;  /* 0x0000004009097890 */ /* 0x000fe4000fffe0ff */
[----:B------:R-:W-:-:S02]  /*0950*/  ULEA UR23, UR27, UR23, 0x6 ;  /* 0x000000171b177291 */ /* 0x000fc4000f8e30ff */
[----:B------:R-:W-:Y:S02]  /*0960*/  ULEA UR10, UR27, UR10, 0x6 ;  /* 0x0000000a1b0a7291 */ /* 0x000fe4000f8e30ff */
[----:B------:R-:W-:Y:S02]  /*0970*/  ULEA UR26, UR27, UR26, 0x6 ;  /* 0x0000001a1b1a7291 */ /* 0x000fe4000f8e30ff */
[----:B------:R-:W-:Y:S01]  /*0980*/  ULEA UR6, UR27, UR6, 0x6 ;  /* 0x000000061b067291 */ /* 0x000fe2000f8e30ff */
[C---:B--2---:R-:W-:Y:S08]  /*0990*/  HMMA.16816.F32 R4, R12.reuse, R20, R4 ;  /* 0x000000140c04723c */ /* 0x044ff00000001804 */
[----:B---3--:R-:W-:Y:S01]  /*09a0*/  HMMA.16816.F32 R8, R12, R26, R8 ;  /* 0x0000001a0c08723c */ /* 0x008fe20000001808 */
[----:B------:R-:W-:-:S04]  /*09b0*/  NOP ;  /* 0x0000000000007918 */ /* 0x000fc80000000000 */
[----:B------:R-:W-:-:S15]  /*09c0*/  BRA.U UP2, `(.L_x_2) ;  /* 0xfffffff9028c7547 */ /* 0x000fde000b83ffff */
.L_x_1:
[----:B------:R-:W-:Y:S05]  /*09d0*/  BRA.U !UP1, `(.L_x_3) ;  /* 0x0000000509787547 */ /* 0x000fea000b800000 */
[----:B------:R-:W0:Y:S01]  /*09e0*/  S2R R0, SR_LANEID ;  /* 0x0000000000007919 */ /* 0x000e220000000000 */
[----:B------:R-:W1:Y:S01]  /*09f0*/  S2UR UR10, SR_CTAID.X ;  /* 0x00000000000a79c3 */ /* 0x000e620000002500 */
[----:B------:R-:W2:Y:S01]  /*0a00*/  LDCU UR17, c[0x0][0x39c] ;  /* 0x00007380ff1177ac */ /* 0x000ea20008000800 */
[----:B------:R-:W-:Y:S02]  /*0a10*/  IMAD.MOV.U32 R17, RZ, RZ, RZ ;  /* 0x000000ffff117224 */ /* 0x000fe400078e00ff */
[----:B------:R-:W-:Y:S01]  /*0a20*/  IMAD.U32 R19, RZ, RZ, UR16 ;  /* 0x00000010ff137e24 */ /* 0x000fe2000f8e00ff */
[----:B------:R-:W3:Y:S01]  /*0a30*/  LDCU.64 UR8, c[0x0][0x380] ;  /* 0x00007000ff0877ac */ /* 0x000ee20008000a00 */
[----:B------:R-:W4:Y:S01]  /*0a40*/  LDCU.64 UR18, c[0x0][0x388] ;  /* 0x00007100ff1277ac */ /* 0x000f220008000a00 */
[----:B------:R-:W-:Y:S02]  /*0a50*/  UIADD3 UR6, UPT, UPT, UR7, UR5, URZ ;  /* 0x0000000507067290 */ /* 0x000fe4000fffe0ff */
[----:B------:R-:W-:-:S02]  /*0a60*/  USHF.R.U32.HI UR20, URZ, 0x1, UR16 ;  /* 0x00000001ff147899 */ /* 0x000fc40008011610 */
[----:B--2---:R-:W-:Y:S02]  /*0a70*/  UIMAD UR11, UR5, UR17, URZ ;  /* 0x00000011050b72a4 */ /* 0x004fe4000f8e02ff */
[----:B------:R-:W-:Y:S01]  /*0a80*/  IMAD.U32 R23, RZ, RZ, UR17 ;  /* 0x00000011ff177e24 */ /* 0x000fe2000f8e00ff */
[----:B------:R-:W-:Y:S02]  /*0a90*/  USHF.R.U32.HI UR21, URZ, 0x1, UR17 ;  /* 0x00000001ff157899 */ /* 0x000fe40008011611 */
[----:B---3--:R-:W-:Y:S02]  /*0aa0*/  UIMAD.WIDE.U32 UR8, UR6, 0x2, UR8 ;  /* 0x00000002060878a5 */ /* 0x008fe4000f8e0008 */
[----:B-1----:R-:W-:-:S04]  /*0ab0*/  USHF.L.U32 UR13, UR10, 0x4, URZ ;  /* 0x000000040a0d7899 */ /* 0x002fc800080006ff */
[----:B------:R-:W-:Y:S01]  /*0ac0*/  UIADD3 UR6, UP1, UPT, UR13, UR11, URZ ;  /* 0x0000000b0d067290 */ /* 0x000fe2000ff3e0ff */
[----:B0-----:R-:W-:Y:S02]  /*0ad0*/  LOP3.LUT R16, R0, 0x3, RZ, 0xc0, !PT ;  /* 0x0000000300107812 */ /* 0x001fe400078ec0ff */
[----:B------:R-:W-:Y:S01]  /*0ae0*/  SHF.R.U32.HI R3, RZ, 0x2, R0 ;  /* 0x00000002ff037819 */ /* 0x000fe20000011600 */
[----:B------:R-:W-:Y:S02]  /*0af0*/  ULEA.HI.X.SX32 UR10, UR11, URZ, 0x1, UP1 ;  /* 0x000000ff0b0a7291 */ /* 0x000fe400088f0eff */
[----:B----4-:R-:W-:Y:S02]  /*0b00*/  ULEA UR12, UP1, UR6, UR18, 0x1 ;  /* 0x00000012060c7291 */ /* 0x010fe4000f8208ff */
[----:B------:R-:W-:Y:S02]  /*0b10*/  IMAD.WIDE.U32 R26, R3, UR20, R16 ;  /* 0x00000014031a7c25 */ /* 0x000fe4000f8e0010 */
[----:B------:R-:W-:-:S02]  /*0b20*/  ULEA.HI.X UR6, UR6, UR19, UR10, 0x1, UP1 ;  /* 0x0000001306067291 */ /* 0x000fc400088f0c0a */
[----:B------:R-:W-:Y:S01]  /*0b30*/  IMAD.WIDE.U32 R16, R3, UR21, R16 ;  /* 0x0000001503107c25 */ /* 0x000fe2000f8e0010 */
[----:B------:R-:W-:Y:S02]  /*0b40*/  LEA R2, P0, R26, UR8, 0x2 ;  /* 0x000000081a027c11 */ /* 0x000fe4000f8010ff */
[----:B------:R-:W-:Y:S02]  /*0b50*/  LEA R20, P1, R16, UR12, 0x2 ;  /* 0x0000000c10147c11 */ /* 0x000fe4000f8210ff */
[----:B------:R-:W-:Y:S02]  /*0b60*/  LEA.HI.X R3, R26, UR9, R27, 0x2, P0 ;  /* 0x000000091a037c11 */ /* 0x000fe400080f141b */
[----:B------:R-:W-:Y:S01]  /*0b70*/  LEA.HI.X R21, R16, UR6, R17, 0x2, P1 ;  /* 0x0000000610157c11 */ /* 0x000fe200088f1411 */
[----:B------:R-:W-:Y:S02]  /*0b80*/  IMAD.WIDE.U32 R18, R19, 0x10, R2 ;  /* 0x0000001013127825 */ /* 0x000fe400078e0002 */
[----:B------:R-:W2:Y:S02]  /*0b90*/  LDG.E R12, desc[UR14][R2.64] ;  /* 0x0000000e020c7981 */ /* 0x000ea4000c1e1900 */
[----:B------:R-:W-:-:S02]  /*0ba0*/  IMAD.WIDE.U32 R22, R23, 0x10, R20 ;  /* 0x0000001017167825 */ /* 0x000fc400078e0014 */
[----:B------:R-:W2:Y:S04]  /*0bb0*/  LDG.E R24, desc[UR14][R20.64] ;  /* 0x0000000e14187981 */ /* 0x000ea8000c1e1900 */
[----:B------:R-:W2:Y:S04]  /*0bc0*/  LDG.E R25, desc[UR14][R20.64+0x10] ;  /* 0x0000100e14197981 */ /* 0x000ea8000c1e1900 */
[----:B------:R-:W2:Y:S04]  /*0bd0*/  LDG.E R14, desc[UR14][R2.64+0x10] ;  /* 0x0000100e020e7981 */ /* 0x000ea8000c1e1900 */
[----:B------:R-:W2:Y:S04]  /*0be0*/  LDG.E R13, desc[UR14][R18.64] ;  /* 0x0000000e120d7981 */ /* 0x000ea8000c1e1900 */
[----:B------:R-:W2:Y:S04]  /*0bf0*/  LDG.E R15, desc[UR14][R18.64+0x10] ;  /* 0x0000100e120f7981 */ /* 0x000ea8000c1e1900 */
[----:B------:R-:W3:Y:S04]  /*0c00*/  LDG.E R28, desc[UR14][R22.64] ;  /* 0x0000000e161c7981 */ /* 0x000ee8000c1e1900 */
[----:B------:R-:W3:Y:S01]  /*0c10*/  LDG.E R29, desc[UR14][R22.64+0x10] ;  /* 0x0000100e161d7981 */ /* 0x000ee2000c1e1900 */
[----:B------:R-:W-:Y:S01]  /*0c20*/  UISETP.NE.AND UP1, UPT, UR22, 0x1, UPT ;  /* 0x000000011600788c */ /* 0x000fe2000bf25270 */
[C---:B--2---:R-:W-:Y:S08]  /*0c30*/  HMMA.16816.F32 R4, R12.reuse, R24, R4 ;  /* 0x000000180c04723c */ /* 0x044ff00000001804 */
[----:B---3--:R-:W-:Y:S01]  /*0c40*/  HMMA.16816.F32 R8, R12, R28, R8 ;  /* 0x0000001c0c08723c */ /* 0x008fe20000001808 */
[----:B------:R-:W-:-:S04]  /*0c50*/  NOP ;  /* 0x0000000000007918 */ /* 0x000fc80000000000 */
[----:B------:R-:W-:-:S15]  /*0c60*/  BRA.U !UP1, `(.L_x_3) ;  /* 0x0000000109d47547 */ /* 0x000fde000b800000 */
[----:B------:R-:W0:Y:S01]  /*0c70*/  LDCU UR6, c[0x0][0x39c] ;  /* 0x00007380ff0677ac */ /* 0x000e220008000800 */
[----:B------:R-:W-:Y:S02]  /*0c80*/  IMAD.U32 R3, RZ, RZ, UR16 ;  /* 0x00000010ff037e24 */ /* 0x000fe4000f8e00ff */
[----:B------:R-:W-:Y:S01]  /*0c90*/  IMAD.U32 R29, RZ, RZ, UR17 ;  /* 0x00000011ff1d7e24 */ /* 0x000fe2000f8e00ff */
[----:B------:R-:W1:Y:S01]  /*0ca0*/  LDCU.64 UR20, c[0x0][0x380] ;  /* 0x00007000ff1477ac */ /* 0x000e620008000a00 */
[----:B------:R-:W-:Y:S02]  /*0cb0*/  UIADD3 UR8, UP2, UPT, UR7, UR5, URZ ;  /* 0x0000000507087290 */ /* 0x000fe4000ff5e0ff */
[----:B------:R-:W-:Y:S02]  /*0cc0*/  UISETP.NE.AND UP1, UPT, UR22, 0x2, UPT ;  /* 0x000000021600788c */ /* 0x000fe4000bf25270 */
[----:B------:R-:W-:Y:S02]  /*0cd0*/  UIADD3.X UR10, UPT, UPT, URZ, URZ, URZ, UP2, !UPT ;  /* 0x000000ffff0a7290 */ /* 0x000fe400097fe4ff */
[----:B0-----:R-:W-:-:S02]  /*0ce0*/  USHF.L.U32 UR5, UR6, 0x4, URZ ;  /* 0x0000000406057899 */ /* 0x001fc400080006ff */
[----:B------:R-:W-:Y:S02]  /*0cf0*/  USHF.L.U32 UR6, UR6, 0x5, URZ ;  /* 0x0000000506067899 */ /* 0x000fe400080006ff */
[----:B------:R-:W-:-:S03]  /*0d00*/  UIADD3 UR5, UPT, UPT, UR5, UR11, URZ ;  /* 0x0000000b05057290 */ /* 0x000fc6000fffe0ff */
[----:B------:R-:W-:Y:S02]  /*0d10*/  @UP1 UIADD3 UR6, UPT, UPT, UR6, UR11, URZ ;  /* 0x0000000b06061290 */ /* 0x000fe4000fffe0ff */
[----:B------:R-:W-:Y:S02]  /*0d20*/  UIADD3 UR9, UP2, UPT, UR13, UR5, URZ ;  /* 0x000000050d097290 */ /* 0x000fe4000ff5e0ff */
[----:B-1----:R-:W-:Y:S02]  /*0d30*/  ULEA UR12, UP3, UR8, UR20, 0x1 ;  /* 0x00000014080c7291 */ /* 0x002fe4000f8608ff */
[----:B------:R-:W-:Y:S02]  /*0d40*/  ULEA.HI.X.SX32 UR5, UR5, URZ, 0x1, UP2 ;  /* 0x000000ff05057291 */ /* 0x000fe400090f0eff */
[----:B------:R-:W-:Y:S02]  /*0d50*/  ULEA UR11, UP2, UR9, UR18, 0x1 ;  /* 0x00000012090b7291 */ /* 0x000fe4000f8408ff */
[----:B------:R-:W-:Y:S01]  /*0d60*/  ULEA.HI.X UR10, UR8, UR21, UR10, 0x1, UP3 ;  /* 0x00000015080a7291 */ /* 0x000fe200098f0c0a */
[----:B------:R-:W-:Y:S01]  /*0d70*/  LEA R24, P0, R26, UR12, 0x2 ;  /* 0x0000000c1a187c11 */ /* 0x000fe2000f8010ff */
[----:B------:R-:W-:-:S02]  /*0d80*/  ULEA.HI.X UR9, UR9, UR19, UR5, 0x1, UP2 ;  /* 0x0000001309097291 */ /* 0x000fc400090f0c05 */
[----:B------:R-:W-:Y:S01]  /*0d90*/  LEA R18, P1, R16, UR11, 0x2 ;  /* 0x0000000b10127c11 */ /* 0x000fe2000f8210ff */
[----:B------:R-:W-:Y:S01]  /*0da0*/  @UP1 UIADD3 UR8, UP3, UPT, UR13, UR6, URZ ;  /* 0x000000060d081290 */ /* 0x000fe2000ff7e0ff */
[----:B------:R-:W-:Y:S02]  /*0db0*/  LEA.HI.X R25, R26, UR10, R27, 0x2, P0 ;  /* 0x0000000a1a197c11 */ /* 0x000fe400080f141b */
[C---:B------:R-:W-:Y:S01]  /*0dc0*/  LEA.HI.X R19, R16.reuse, UR9, R17, 0x2, P1 ;  /* 0x0000000910137c11 */ /* 0x040fe200088f1411 */
[----:B------:R-:W-:Y:S01]  /*0dd0*/  @UP1 ULEA.HI.X.SX32 UR6, UR6, URZ, 0x1, UP3 ;  /* 0x000000ff06061291 */ /* 0x000fe200098f0eff */
[----:B------:R-:W-:Y:S01]  /*0de0*/  PLOP3.LUT P1, PT, PT, PT, UP1, 0x80, 0x8 ;  /* 0x000000000008781c */ /* 0x000fe20003f2f018 */
[----:B------:R-:W-:Y:S01]  /*0df0*/  IMAD.WIDE.U32 R2, R3, 0x10, R24 ;  /* 0x0000001003027825 */ /* 0x000fe200078e0018 */
[----:B------:R-:W-:Y:S01]  /*0e00*/  @UP1 ULEA UR5, UP2, UR8, UR18, 0x1 ;  /* 0x0000001208051291 */ /* 0x000fe2000f8408ff */
[----:B------:R-:W2:Y:S02]  /*0e10*/  LDG.E R22, desc[UR14][R18.64] ;  /* 0x0000000e12167981 */ /* 0x000ea4000c1e1900 */
[----:B------:R-:W-:Y:S01]  /*0e20*/  IMAD.WIDE.U32 R28, R29, 0x10, R18 ;  /* 0x000000101d1c7825 */ /* 0x000fe200078e0012 */
[----:B------:R-:W-:Y:S01]  /*0e30*/  @UP1 ULEA.HI.X UR6, UR8, UR19, UR6, 0x1, UP2 ;  /* 0x0000001308061291 */ /* 0x000fe200090f0c06 */
[----:B------:R-:W2:Y:S04]  /*0e40*/  LDG.E R23, desc[UR14][R18.64+0x10] ;  /* 0x0000100e12177981 */ /* 0x000ea8000c1e1900 */
[----:B------:R-:W2:Y:S04]  /*0e50*/  LDG.E R12, desc[UR14][R24.64+0x20] ;  /* 0x0000200e180c7981 */ /* 0x000ea8000c1e1900 */
[----:B------:R-:W2:Y:S04]  /*0e60*/  LDG.E R14, desc[UR14][R24.64+0x30] ;  /* 0x0000300e180e7981 */ /* 0x000ea8000c1e1900 */
[----:B------:R-:W2:Y:S04]  /*0e70*/  LDG.E R13, desc[UR14][R2.64+0x20] ;  /* 0x0000200e020d7981 */ /* 0x000ea8000c1e1900 */
[----:B------:R-:W2:Y:S04]  /*0e80*/  LDG.E R15, desc[UR14][R2.64+0x30] ;  /* 0x0000300e020f7981 */ /* 0x000ea8000c1e1900 */
[----:B------:R-:W3:Y:S04]  /*0e90*/  LDG.E R20, desc[UR14][R28.64] ;  /* 0x0000000e1c147981 */ /* 0x000ee8000c1e1900 */
[----:B------:R0:W3:Y:S04]  /*0ea0*/  LDG.E R21, desc[UR14][R28.64+0x10] ;  /* 0x0000100e1c157981 */ /* 0x0000e8000c1e1900 */
[----:B------:R-:W4:Y:S04]  /*0eb0*/  @P1 LDG.E R19, desc[UR14][R2.64+0x50] ;  /* 0x0000500e02131981 */ /* 0x000f28000c1e1900 */
[----:B------:R-:W4:Y:S01]  /*0ec0*/  @P1 LDG.E R18, desc[UR14][R24.64+0x50] ;  /* 0x0000500e18121981 */ /* 0x000f22000c1e1900 */
[----:B0-----:R-:W-:-:S04]  /*0ed0*/  @P1 LEA R28, P0, R16, UR5, 0x2 ;  /* 0x00000005101c1c11 */ /* 0x001fc8000f8010ff */
[----:B------:R-:W-:Y:S01]  /*0ee0*/  @P1 LEA.HI.X R29, R16, UR6, R17, 0x2, P0 ;  /* 0x00000006101d1c11 */ /* 0x000fe200080f1411 */
[----:B------:R-:W-:Y:S01]  /*0ef0*/  IMAD.U32 R17, RZ, RZ, UR17 ;  /* 0x00000011ff117e24 */ /* 0x000fe2000f8e00ff */
[----:B------:R-:W4:Y:S04]  /*0f00*/  @P1 LDG.E R16, desc[UR14][R24.64+0x40] ;  /* 0x0000400e18101981 */ /* 0x000f28000c1e1900 */
[----:B------:R-:W4:Y:S04]  /*0f10*/  @P1 LDG.E R26, desc[UR14][R28.64] ;  /* 0x0000000e1c1a1981 */ /* 0x000f28000c1e1900 */
[----:B------:R0:W4:Y:S02]  /*0f20*/  @P1 LDG.E R27, desc[UR14][R28.64+0x10] ;  /* 0x0000100e1c1b1981 */ /* 0x000124000c1e1900 */
[----:B0-----:R-:W-:-:S02]  /*0f30*/  @P1 IMAD.WIDE.U32 R28, R17, 0x10, R28 ;  /* 0x00000010111c1825 */ /* 0x001fc400078e001c */
[----:B------:R-:W4:Y:S04]  /*0f40*/  @P1 LDG.E R17, desc[UR14][R2.64+0x40] ;  /* 0x0000400e02111981 */ /* 0x000f28000c1e1900 */
[----:B------:R-:W5:Y:S04]  /*0f50*/  @P1 LDG.E R2, desc[UR14][R28.64] ;  /* 0x0000000e1c021981 */ /* 0x000f68000c1e1900 */
[----:B------:R-:W5:Y:S01]  /*0f60*/  @P1 LDG.E R3, desc[UR14][R28.64+0x10] ;  /* 0x0000100e1c031981 */ /* 0x000f62000c1e1900 */
[C---:B--2---:R-:W-:Y:S08]  /*0f70*/  HMMA.16816.F32 R4, R12.reuse, R22, R4 ;  /* 0x000000160c04723c */ /* 0x044ff00000001804 */
[----:B---3--:R-:W-:-:S12]  /*0f80*/  HMMA.16816.F32 R8, R12, R20, R8 ;  /* 0x000000140c08723c */ /* 0x008fd80000001808 */
[C---:B----4-:R-:W-:Y:S08]  /*0f90*/  @P1 HMMA.16816.F32 R4, R16.reuse, R26, R4 ;  /* 0x0000001a1004123c */ /* 0x050ff00000001804 */
[----:B-----5:R-:W-:-:S15]  /*0fa0*/  @P1 HMMA.16816.F32 R8, R16, R2, R8 ;  /* 0x000000021008123c */ /* 0x020fde0000001808 */
[----:B------:R-:W-:-:S05]  /*0fb0*/  NOP ;  /* 0x0000000000007918 */ /* 0x000fca0000000000 */
.L_x_3:
[----:B------:R-:W-:Y:S05]  /*0fc0*/  BRA.U UP0, `(.L_x_4) ;  /* 0xfffffff1005c7547 */ /* 0x000fea000b83ffff */
.L_x_0:
[----:B------:R-:W0:Y:S01]  /*0fd0*/  S2R R12, SR_LANEID ;  /* 0x00000000000c7919 */ /* 0x000e220000000000 */
[----:B------:R-:W1:Y:S01]  /*0fe0*/  S2UR UR4, SR_CTAID.Y ;  /* 0x00000000000479c3 */ /* 0x000e620000002600 */
[----:B------:R-:W2:Y:S07]  /*0ff0*/  S2R R15, SR_CTAID.X ;  /* 0x00000000000f7919 */ /* 0x000eae0000002500 */
[----:B------:R-:W1:Y:S08]  /*1000*/  LDC R13, c[0x0][0x39c] ;  /* 0x0000e700ff0d7b82 */ /* 0x000e700000000800 */
[----:B------:R-:W3:Y:S01]  /*1010*/  LDC.64 R2, c[0x0][0x390] ;  /* 0x0000e400ff027b82 */ /* 0x000ee20000000a00 */
[----:B0-----:R-:W-:Y:S01]  /*1020*/  SHF.R.U32.HI R17, RZ, 0x2, R12 ;  /* 0x00000002ff117819 */ /* 0x001fe2000001160c */
[----:B-1----:R-:W-:Y:S01]  /*1030*/  IMAD R0, R13, UR4, RZ ;  /* 0x000000040d007c24 */ /* 0x002fe2000f8e02ff */
[----:B------:R-:W-:-:S02]  /*1040*/  LOP3.LUT R12, R12, 0x3, RZ, 0xc0, !PT ;  /* 0x000000030c0c7812 */ /* 0x000fc400078ec0ff */
[----:B------:R-:W-:Y:S01]  /*1050*/  SHF.R.U32.HI R19, RZ, 0x1, R13 ;  /* 0x00000001ff137819 */ /* 0x000fe2000001160d */
[----:B------:R-:W-:Y:S02]  /*1060*/  IMAD.SHL.U32 R0, R0, 0x10, RZ ;  /* 0x0000001000007824 */ /* 0x000fe400078e00ff */
[----:B------:R-:W-:-:S03]  /*1070*/  IMAD.MOV.U32 R13, RZ, RZ, RZ ;  /* 0x000000ffff0d7224 */ /* 0x000fc600078e00ff */
[----:B--2---:R-:W-:Y:S01]  /*1080*/  LEA R14, P0, R15, R0, 0x4 ;  /* 0x000000000f0e7211 */ /* 0x004fe200078020ff */
[----:B------:R-:W-:-:S03]  /*1090*/  IMAD.WIDE.U32 R12, R17, R19, R12 ;  /* 0x00000013110c7225 */ /* 0x000fc600078e000c */
[----:B------:R-:W-:Y:S02]  /*10a0*/  LEA.HI.X.SX32 R0, R0, RZ, 0x1, P0 ;  /* 0x000000ff00007211 */ /* 0x000fe400000f0eff */
[----:B---3--:R-:W-:-:S04]  /*10b0*/  LEA R15, P0, R14, R2, 0x2 ;  /* 0x000000020e0f7211 */ /* 0x008fc800078010ff */
[----:B------:R-:W-:Y:S02]  /*10c0*/  LEA.HI.X R3, R14, R3, R0, 0x2, P0 ;  /* 0x000000030e037211 */ /* 0x000fe400000f1400 */
[----:B------:R-:W-:-:S04]  /*10d0*/  LEA R2, P0, R12, R15, 0x3 ;  /* 0x0000000f0c027211 */ /* 0x000fc800078018ff */
[----:B------:R-:W-:-:S03]  /*10e0*/  LEA.HI.X R3, R12, R3, R13, 0x3, P0 ;  /* 0x000000030c037211 */ /* 0x000fc600000f1c0d */
[----:B------:R-:W-:Y:S02]  /*10f0*/  IMAD.WIDE.U32 R12, R19, 0x40, R2 ;  /* 0x00000040130c7825 */ /* 0x000fe400078e0002 */
[----:B------:R-:W-:Y:S04]  /*1100*/  STG.E.64 desc[UR14][R2.64], R4 ;  /* 0x0000000402007986 */ /* 0x000fe8000c101b0e */
[----:B------:R-:W-:Y:S04]  /*1110*/  STG.E.64 desc[UR14][R12.64], R6 ;  /* 0x000000060c007986 */ /* 0x000fe8000c101b0e */
[----:B------:R-:W-:Y:S04]  /*1120*/  STG.E.64 desc[UR14][R2.64+0x20], R8 ;  /* 0x0000200802007986 */ /* 0x000fe8000c101b0e */
[----:B------:R-:W-:Y:S01]  /*1130*/  STG.E.64 desc[UR14][R12.64+0x20], R10 ;  /* 0x0000200a0c007986 */ /* 0x000fe2000c101b0e */
[----:B------:R-:W-:Y:S05]  /*1140*/  EXIT ;  /* 0x000000000000794d */ /* 0x000fea0003800000 */
.L_x_5:
[----:B------:R-:W-:-:S00]  /*1150*/  BRA `(.L_x_5) ;  /* 0xfffffffc00fc7947 */ /* 0x000fc0000383ffff */
[----:B------:R-:W-:-:S00]  /*1160*/  NOP ;  /* 0x0000000000007918 */ /* 0x000fc00000000000 */
        /* <DEDUP_REMOVED lines=9> */
.L_x_13:


//--------------------- .text._Z20cuda_core_fma_kernelPKfS0_Pfii --------------------------
	.section	.text._Z20cuda_core_fma_kernelPKfS0_Pfii,"ax",@progbits
	.align	128
        .global         _Z20cuda_core_fma_kernelPKfS0_Pfii
        .type           _Z20cuda_core_fma_kernelPKfS0_Pfii,@function
        .size           _Z20cuda_core_fma_kernelPKfS0_Pfii,(.L_x_14 - _Z20cuda_core_fma_kernelPKfS0_Pfii)
        .other          _Z20cuda_core_fma_kernelPKfS0_Pfii,@"STO_CUDA_ENTRY STV_DEFAULT"
_Z20cuda_core_fma_kernelPKfS0_Pfii:
.text._Z20cuda_core_fma_kernelPKfS0_Pfii:
[----:B------:R-:W-:Y:S01]  /*0000*/  LDC R1, c[0x0][0x37c] ;  /* 0x0000df00ff017b82 */ /* 0x000fe20000000800 */
[----:B------:R-:W0:Y:S07]  /*0010*/  S2R R0, SR_TID.X ;  /* 0x0000000000007919 */ /* 0x000e2e0000002100 */
[----:B------:R-:W0:Y:S01]  /*0020*/  S2UR UR4, SR_CTAID.X ;  /* 0x00000000000479c3 */ /* 0x000e220000002500 */
[----:B------:R-:W1:Y:S07]  /*0030*/  LDCU UR5, c[0x0][0x398] ;  /* 0x00007300ff0577ac */ /* 0x000e6e0008000800 */
[----:B------:R-:W0:Y:S02]  /*0040*/  LDC R3, c[0x0][0x360] ;  /* 0x0000d800ff037b82 */ /* 0x000e240000000800 */
[----:B0-----:R-:W-:-:S05]  /*0050*/  IMAD R0, R3, UR4, R0 ;  /* 0x0000000403007c24 */ /* 0x001fca000f8e0200 */
[----:B-1----:R-:W-:-:S13]  /*0060*/  ISETP.GE.AND P0, PT, R0, UR5, PT ;  /* 0x0000000500007c0c */ /* 0x002fda000bf06270 */
[----:B------:R-:W-:Y:S05]  /*0070*/  @P0 EXIT ;  /* 0x000000000000094d */ /* 0x000fea0003800000 */
[----:B------:R-:W0:Y:S01]  /*0080*/  LDC R2, c[0x0][0x39c] ;  /* 0x0000e700ff027b82 */ /* 0x000e220000000800 */
[----:B------:R-:W1:Y:S01]  /*0090*/  LDCU UR4, c[0x0][0x370] ;  /* 0x00006e00ff0477ac */ /* 0x000e620008000800 */
[----:B------:R-:W2:Y:S01]  /*00a0*/  LDCU.64 UR6, c[0x0][0x358] ;  /* 0x00006b00ff0677ac */ /* 0x000ea20008000a00 */
[----:B-1----:R-:W-:Y:S01]  /*00b0*/  IMAD R3, R3, UR4, RZ ;  /* 0x0000000403037c24 */ /* 0x002fe2000f8e02ff */
[----:B0-----:R-:W-:-:S13]  /*00c0*/  ISETP.GT.AND P0, PT, R2, RZ, PT ;  /* 0x000000ff0200720c */ /* 0x001fda0003f04270 */
[----:B--2---:R-:W-:Y:S05]  /*00d0*/  @P0 BRA `(.L_x_6) ;  /* 0x00000000001c0947 */ /* 0x004fea0003800000 */
[----:B------:R-:W0:Y:S02]  /*00e0*/  LDC.64 R6, c[0x0][0x390] ;  /* 0x0000e400ff067b82 */ /* 0x000e240000000a00 */
.L_x_7:
[----:B0-----:R-:W-:Y:S01]  /*00f0*/  IMAD.WIDE R4, R0, 0x4, R6 ;  /* 0x0000000400047825 */ /* 0x001fe200078e0206 */
[----:B------:R-:W-:-:S04]  /*0100*/  IADD3 R0, PT, PT, R3, R0, RZ ;  /* 0x0000000003007210 */ /* 0x000fc80007ffe0ff */
[----:B------:R1:W-:Y:S01]  /*0110*/  STG.E desc[UR6][R4.64], RZ ;  /* 0x000000ff04007986 */ /* 0x0003e2000c101906 */
[----:B------:R-:W-:-:S13]  /*0120*/  ISETP.GE.AND P0, PT, R0, UR5, PT ;  /* 0x0000000500007c0c */ /* 0x000fda000bf06270 */
[----:B-1----:R-:W-:Y:S05]  /*0130*/  @!P0 BRA `(.L_x_7) ;  /* 0xfffffffc00ec8947 */ /* 0x002fea000383ffff */
[----:B------:R-:W-:Y:S05]  /*0140*/  EXIT ;  /* 0x000000000000794d */ /* 0x000fea0003800000 */
.L_x_6:
[C---:B------:R-:W-:Y:S02]  /*0150*/  LOP3.LUT R4, R2.reuse, 0x7ffffffc, RZ, 0xc0, !PT ;  /* 0x7ffffffc02047812 */ /* 0x040fe400078ec0ff */
[----:B------:R-:W-:Y:S02]  /*0160*/  LOP3.LUT R2, R2, 0x3, RZ, 0xc0, !PT ;  /* 0x0000000302027812 */ /* 0x000fe400078ec0ff */
[----:B------:R-:W-:-:S07]  /*0170*/  IADD3 R4, PT, PT, -R4, RZ, RZ ;  /* 0x000000ff04047210 */ /* 0x000fce0007ffe1ff */
.L_x_11:
[----:B0-----:R-:W0:Y:S01]  /*0180*/  LDC.64 R6, c[0x0][0x380] ;  /* 0x0000e000ff067b82 */ /* 0x001e220000000a00 */
[----:B------:R-:W1:Y:S07]  /*0190*/  LDCU.64 UR4, c[0x0][0x398] ;  /* 0x00007300ff0477ac */ /* 0x000e6e0008000a00 */
[----:B------:R-:W2:Y:S01]  /*01a0*/  LDC.64 R8, c[0x0][0x388] ;  /* 0x0000e200ff087b82 */ /* 0x000ea20000000a00 */
[----:B0-----:R-:W-:-:S06]  /*01b0*/  IMAD.WIDE R6, R0, 0x4, R6 ;  /* 0x0000000400067825 */ /* 0x001fcc00078e0206 */
[----:B------:R0:W5:Y:S01]  /*01c0*/  LDG.E.CONSTANT R7, desc[UR6][R6.64] ;  /* 0x0000000606077981 */ /* 0x000162000c1e9900 */
[----:B--2---:R-:W-:-:S06]  /*01d0*/  IMAD.WIDE R8, R0, 0x4, R8 ;  /* 0x0000000400087825 */ /* 0x004fcc00078e0208 */
[----:B------:R0:W5:Y:S01]  /*01e0*/  LDG.E.CONSTANT R8, desc[UR6][R8.64] ;  /* 0x0000000608087981 */ /* 0x000162000c1e9900 */
[----:B-1----:R-:W-:Y:S01]  /*01f0*/  UISETP.GE.U32.AND UP0, UPT, UR5, 0x4, UPT ;  /* 0x000000040500788c */ /* 0x002fe2000bf06070 */
[-C--:B------:R-:W-:Y:S02]  /*0200*/  MOV R11, R0.reuse ;  /* 0x00000000000b7202 */ /* 0x080fe40000000f00 */
[----:B------:R-:W-:Y:S01]  /*0210*/  IADD3 R0, PT, PT, R3, R0, RZ ;  /* 0x0000000003007210 */ /* 0x000fe20007ffe0ff */
[----:B------:R-:W-:Y:S01]  /*0220*/  HFMA2 R10, -RZ, RZ, 0, 0 ;  /* 0x00000000ff0a7431 */ /* 0x000fe200000001ff */
[----:B------:R-:W-:Y:S02]  /*0230*/  ISETP.NE.AND P2, PT, R2, RZ, PT ;  /* 0x000000ff0200720c */ /* 0x000fe40003f45270 */
[----:B------:R-:W-:Y:S02]  /*0240*/  ISETP.GE.AND P0, PT, R0, UR4, PT ;  /* 0x0000000400007c0c */ /* 0x000fe4000bf06270 */
[----:B0-----:R-:W-:Y:S11]  /*0250*/  BRA.U !UP0, `(.L_x_8) ;  /* 0x00000001084c7547 */ /* 0x001ff6000b800000 */
[----:B------:R-:W-:Y:S02]  /*0260*/  MOV R10, RZ ;  /* 0x000000ff000a7202 */ /* 0x000fe40000000f00 */
[----:B------:R-:W-:Y:S02]  /*0270*/  MOV R5, R4 ;  /* 0x0000000400057202 */ /* 0x000fe40000000f00 */
[----:B------:R-:W-:Y:S02]  /*0280*/  MOV R6, 0x3f800008 ;  /* 0x3f80000800067802 */ /* 0x000fe40000000f00 */
[----:B------:R-:W-:-:S07]  /*0290*/  MOV R9, 0x3f7fffef ;  /* 0x3f7fffef00097802 */ /* 0x000fce0000000f00 */
.L_x_9:
[----:B------:R-:W-:Y:S01]  /*02a0*/  IADD3 R5, PT, PT, R5, 0x4, RZ ;  /* 0x0000000405057810 */ /* 0x000fe20007ffe0ff */
[C---:B-----5:R-:W-:Y:S01]  /*02b0*/  FFMA R10, R7.reuse, R8, R10 ;  /* 0x00000008070a7223 */ /* 0x060fe2000000000a */
[----:B------:R-:W-:Y:S01]  /*02c0*/  FFMA R7, R7, R6, 9.9999999747524270788e-07 ;  /* 0x358637bd07077423 */ /* 0x000fe20000000006 */
[----:B------:R-:W-:Y:S01]  /*02d0*/  FFMA R8, R8, R9, 1.9999999949504854158e-06 ;  /* 0x360637bd08087423 */ /* 0x000fe20000000009 */
[----:B------:R-:W-:-:S03]  /*02e0*/  ISETP.NE.AND P1, PT, R5, RZ, PT ;  /* 0x000000ff0500720c */ /* 0x000fc60003f25270 */
[C---:B------:R-:W-:Y:S01]  /*02f0*/  FFMA R10, R7.reuse, R8, R10 ;  /* 0x00000008070a7223 */ /* 0x040fe2000000000a */
[----:B------:R-:W-:Y:S01]  /*0300*/  FFMA R7, R7, R6, 9.9999999747524270788e-07 ;  /* 0x358637bd07077423 */ /* 0x000fe20000000006 */
[----:B------:R-:W-:-:S04]  /*0310*/  FFMA R8, R8, R9, 1.9999999949504854158e-06 ;  /* 0x360637bd08087423 */ /* 0x000fc80000000009 */
[C---:B------:R-:W-:Y:S01]  /*0320*/  FFMA R10, R7.reuse, R8, R10 ;  /* 0x00000008070a7223 */ /* 0x040fe2000000000a */
[----:B------:R-:W-:Y:S01]  /*0330*/  FFMA R7, R7, R6, 9.9999999747524270788e-07 ;  /* 0x358637bd07077423 */ /* 0x000fe20000000006 */
[----:B------:R-:W-:-:S04]  /*0340*/  FFMA R8, R8, R9, 1.9999999949504854158e-06 ;  /* 0x360637bd08087423 */ /* 0x000fc80000000009 */
[C---:B------:R-:W-:Y:S01]  /*0350*/  FFMA R10, R7.reuse, R8, R10 ;  /* 0x00000008070a7223 */ /* 0x040fe2000000000a */
[----:B------:R-:W-:Y:S01]  /*0360*/  FFMA R7, R7, R6, 9.9999999747524270788e-07 ;  /* 0x358637bd07077423 */ /* 0x000fe20000000006 */
[----:B------:R-:W-:Y:S01]  /*0370*/  FFMA R8, R8, R9, 1.9999999949504854158e-06 ;  /* 0x360637bd08087423 */ /* 0x000fe20000000009 */
[----:B------:R-:W-:Y:S06]  /*0380*/  @P1 BRA `(.L_x_9) ;  /* 0xfffffffc00c41947 */ /* 0x000fec000383ffff */
.L_x_8:
[----:B------:R-:W-:Y:S05]  /*0390*/  @!P2 BRA `(.L_x_10) ;  /* 0x000000000030a947 */ /* 0x000fea0003800000 */
[----:B------:R-:W-:Y:S01]  /*03a0*/  ISETP.NE.AND P1, PT, R2, 0x1, PT ;  /* 0x000000010200780c */ /* 0x000fe20003f25270 */
[----:B-----5:R-:W-:-:S12]  /*03b0*/  FFMA R10, R7, R8, R10 ;  /* 0x00000008070a7223 */ /* 0x020fd8000000000a */
[----:B------:R-:W-:Y:S05]  /*03c0*/  @!P1 BRA `(.L_x_10) ;  /* 0x0000000000249947 */ /* 0x000fea0003800000 */
[----:B------:R-:W-:Y:S01]  /*03d0*/  HFMA2 R12, -RZ, RZ, 1.875, 4.76837158203125e-07 ;  /* 0x3f800008ff0c7431 */ /* 0x000fe200000001ff */
[----:B------:R-:W-:Y:S02]  /*03e0*/  ISETP.NE.AND P1, PT, R2, 0x2, PT ;  /* 0x000000020200780c */ /* 0x000fe40003f25270 */
[----:B------:R-:W-:-:S05]  /*03f0*/  MOV R9, 0x3f7fffef ;  /* 0x3f7fffef00097802 */ /* 0x000fca0000000f00 */
[----:B------:R-:W-:Y:S01]  /*0400*/  FFMA R5, R8, R9, 1.9999999949504854158e-06 ;  /* 0x360637bd08057423 */ /* 0x000fe20000000009 */
[----:B------:R-:W-:-:S04]  /*0410*/  FFMA R6, R7, R12, 9.9999999747524270788e-07 ;  /* 0x358637bd07067423 */ /* 0x000fc8000000000c */
[C---:B------:R-:W-:Y:S01]  /*0420*/  FFMA R10, R5.reuse, R6, R10 ;  /* 0x00000006050a7223 */ /* 0x040fe2000000000a */
[----:B------:R-:W-:Y:S01]  /*0430*/  @P1 FFMA R5, R5, R9, 1.9999999949504854158e-06 ;  /* 0x360637bd05051423 */ /* 0x000fe20000000009 */
[----:B------:R-:W-:-:S04]  /*0440*/  @P1 FFMA R6, R6, R12, 9.9999999747524270788e-07 ;  /* 0x358637bd06061423 */ /* 0x000fc8000000000c */
[----:B------:R-:W-:-:S07]  /*0450*/  @P1 FFMA R10, R5, R6, R10 ;  /* 0x00000006050a1223 */ /* 0x000fce000000000a */
.L_x_10:
[----:B-----5:R-:W0:Y:S02]  /*0460*/  LDC.64 R6, c[0x0][0x390] ;  /* 0x0000e400ff067b82 */ /* 0x020e240000000a00 */
[----:B0-----:R-:W-:-:S05]  /*0470*/  IMAD.WIDE R6, R11, 0x4, R6 ;  /* 0x000000040b067825 */ /* 0x001fca00078e0206 */
[----:B------:R0:W-:Y:S01]  /*0480*/  STG.E desc[UR6][R6.64], R10 ;  /* 0x0000000a06007986 */ /* 0x0001e2000c101906 */
[----:B------:R-:W-:Y:S05]  /*0490*/  @!P0 BRA `(.L_x_11) ;  /* 0xfffffffc00388947 */ /* 0x000fea000383ffff */
[----:B------:R-:W-:Y:S05]  /*04a0*/  EXIT ;  /* 0x000000000000794d */ /* 0x000fea0003800000 */
.L_x_12:
        /* <DEDUP_REMOVED lines=13> */
.L_x_14:


//--------------------- .nv.shared.reserved.0     --------------------------
	.section	.nv.shared.reserved.0,"aw",@nobits
	.weak		__nv_reservedSMEM_offset_0_alias
	.size		__nv_reservedSMEM_offset_0_alias, 0, 64
	.other		__nv_reservedSMEM_offset_0_alias,@"STO_CUDA_RESERVED_SHARED STV_DEFAULT"
__nv_reservedSMEM_offset_0_alias:
	.zero		0
	.zero		64


//--------------------- .nv.constant0._Z16wmma_gemm_kernelPK6__halfS1_Pfiiii --------------------------
	.section	.nv.constant0._Z16wmma_gemm_kernelPK6__halfS1_Pfiiii,"a",@progbits
	.sectionflags	@""
	.align	4
.nv.constant0._Z16wmma_gemm_kernelPK6__halfS1_Pfiiii:
	.zero		936


//--------------------- .nv.constant0._Z20cuda_core_fma_kernelPKfS0_Pfii --------------------------
	.section	.nv.constant0._Z20cuda_core_fma_kernelPKfS0_Pfii,"a",@progbits
	.sectionflags	@""
	.align	4
.nv.constant0._Z20cuda_core_fma_kernelPKfS0_Pfii:
	.zero		928


//--------------------- SYMBOLS --------------------------

	.type		.nv.reservedSmem.offset0,@object
	.size		.nv.reservedSmem.offset0,0x4
